//
// Generated by NVIDIA NVVM Compiler
//
// Compiler Build ID: CL-36424714
// Cuda compilation tools, release 13.0, V13.0.88
// Based on NVVM 20.0.0
//

.version 9.0
.target sm_100
.address_size 64

	// .globl	_Z25sparseAffineForwardKernelILb0EEvmmPKfS1_PKiPf

.visible .entry _Z25sparseAffineForwardKernelILb0EEvmmPKfS1_PKiPf(
	.param .u64 _Z25sparseAffineForwardKernelILb0EEvmmPKfS1_PKiPf_param_0,
	.param .u64 _Z25sparseAffineForwardKernelILb0EEvmmPKfS1_PKiPf_param_1,
	.param .u64 .ptr .align 1 _Z25sparseAffineForwardKernelILb0EEvmmPKfS1_PKiPf_param_2,
	.param .u64 .ptr .align 1 _Z25sparseAffineForwardKernelILb0EEvmmPKfS1_PKiPf_param_3,
	.param .u64 .ptr .align 1 _Z25sparseAffineForwardKernelILb0EEvmmPKfS1_PKiPf_param_4,
	.param .u64 .ptr .align 1 _Z25sparseAffineForwardKernelILb0EEvmmPKfS1_PKiPf_param_5
)
{
	.reg .pred 	%p<5>;
	.reg .b32 	%r<7>;
	.reg .b32 	%f<9>;
	.reg .b64 	%rd<26>;

	ld.param.u64 	%rd9, [_Z25sparseAffineForwardKernelILb0EEvmmPKfS1_PKiPf_param_0];
	ld.param.u64 	%rd10, [_Z25sparseAffineForwardKernelILb0EEvmmPKfS1_PKiPf_param_1];
	ld.param.u64 	%rd11, [_Z25sparseAffineForwardKernelILb0EEvmmPKfS1_PKiPf_param_2];
	ld.param.u64 	%rd12, [_Z25sparseAffineForwardKernelILb0EEvmmPKfS1_PKiPf_param_4];
	ld.param.u64 	%rd13, [_Z25sparseAffineForwardKernelILb0EEvmmPKfS1_PKiPf_param_5];
	mov.u32 	%r2, %ctaid.x;
	mov.u32 	%r3, %ntid.x;
	mov.u32 	%r4, %tid.x;
	mad.lo.s32 	%r5, %r2, %r3, %r4;
	cvt.u64.u32 	%rd1, %r5;
	setp.le.u64 	%p1, %rd10, %rd1;
	@%p1 bra 	$L__BB0_6;
	cvta.to.global.u64 	%rd14, %rd13;
	mov.u32 	%r6, %ctaid.y;
	cvt.u64.u32 	%rd2, %r6;
	mad.lo.s64 	%rd15, %rd10, %rd2, %rd1;
	shl.b64 	%rd16, %rd15, 2;
	add.s64 	%rd3, %rd14, %rd16;
	setp.eq.s64 	%p2, %rd9, 0;
	mov.f32 	%f8, 0f00000000;
	@%p2 bra 	$L__BB0_5;
	cvta.to.global.u64 	%rd4, %rd12;
	cvta.to.global.u64 	%rd5, %rd11;
	mul.lo.s64 	%rd6, %rd9, %rd2;
	mov.f32 	%f8, 0f00000000;
	mov.b64 	%rd25, 0;
$L__BB0_3:
	add.s64 	%rd18, %rd25, %rd6;
	shl.b64 	%rd19, %rd18, 2;
	add.s64 	%rd20, %rd4, %rd19;
	ld.global.u32 	%r1, [%rd20];
	setp.eq.s32 	%p3, %r1, -1;
	@%p3 bra 	$L__BB0_5;
	cvt.s64.s32 	%rd21, %r1;
	mad.lo.s64 	%rd22, %rd10, %rd21, %rd1;
	shl.b64 	%rd23, %rd22, 2;
	add.s64 	%rd24, %rd5, %rd23;
	ld.global.f32 	%f6, [%rd24];
	add.f32 	%f8, %f8, %f6;
	add.s64 	%rd25, %rd25, 1;
	setp.ne.s64 	%p4, %rd25, %rd9;
	@%p4 bra 	$L__BB0_3;
$L__BB0_5:
	st.global.f32 	[%rd3], %f8;
$L__BB0_6:
	ret;

}
	// .globl	_Z25sparseAffineForwardKernelILb1EEvmmPKfS1_PKiPf
.visible .entry _Z25sparseAffineForwardKernelILb1EEvmmPKfS1_PKiPf(
	.param .u64 _Z25sparseAffineForwardKernelILb1EEvmmPKfS1_PKiPf_param_0,
	.param .u64 _Z25sparseAffineForwardKernelILb1EEvmmPKfS1_PKiPf_param_1,
	.param .u64 .ptr .align 1 _Z25sparseAffineForwardKernelILb1EEvmmPKfS1_PKiPf_param_2,
	.param .u64 .ptr .align 1 _Z25sparseAffineForwardKernelILb1EEvmmPKfS1_PKiPf_param_3,
	.param .u64 .ptr .align 1 _Z25sparseAffineForwardKernelILb1EEvmmPKfS1_PKiPf_param_4,
	.param .u64 .ptr .align 1 _Z25sparseAffineForwardKernelILb1EEvmmPKfS1_PKiPf_param_5
)
{
	.reg .pred 	%p<5>;
	.reg .b32 	%r<7>;
	.reg .b32 	%f<8>;
	.reg .b64 	%rd<30>;

	ld.param.u64 	%rd9, [_Z25sparseAffineForwardKernelILb1EEvmmPKfS1_PKiPf_param_0];
	ld.param.u64 	%rd10, [_Z25sparseAffineForwardKernelILb1EEvmmPKfS1_PKiPf_param_1];
	ld.param.u64 	%rd11, [_Z25sparseAffineForwardKernelILb1EEvmmPKfS1_PKiPf_param_2];
	ld.param.u64 	%rd12, [_Z25sparseAffineForwardKernelILb1EEvmmPKfS1_PKiPf_param_3];
	ld.param.u64 	%rd13, [_Z25sparseAffineForwardKernelILb1EEvmmPKfS1_PKiPf_param_4];
	ld.param.u64 	%rd14, [_Z25sparseAffineForwardKernelILb1EEvmmPKfS1_PKiPf_param_5];
	mov.u32 	%r2, %ctaid.x;
	mov.u32 	%r3, %ntid.x;
	mov.u32 	%r4, %tid.x;
	mad.lo.s32 	%r5, %r2, %r3, %r4;
	cvt.u64.u32 	%rd1, %r5;
	setp.le.u64 	%p1, %rd10, %rd1;
	@%p1 bra 	$L__BB1_6;
	cvta.to.global.u64 	%rd15, %rd12;
	cvta.to.global.u64 	%rd16, %rd14;
	mov.u32 	%r6, %ctaid.y;
	cvt.u64.u32 	%rd2, %r6;
	mad.lo.s64 	%rd17, %rd10, %rd2, %rd1;
	shl.b64 	%rd18, %rd17, 2;
	add.s64 	%rd3, %rd16, %rd18;
	shl.b64 	%rd19, %rd1, 2;
	add.s64 	%rd20, %rd15, %rd19;
	ld.global.f32 	%f7, [%rd20];
	setp.eq.s64 	%p2, %rd9, 0;
	@%p2 bra 	$L__BB1_5;
	cvta.to.global.u64 	%rd4, %rd13;
	cvta.to.global.u64 	%rd5, %rd11;
	mul.lo.s64 	%rd6, %rd9, %rd2;
	mov.b64 	%rd29, 0;
$L__BB1_3:
	add.s64 	%rd22, %rd29, %rd6;
	shl.b64 	%rd23, %rd22, 2;
	add.s64 	%rd24, %rd4, %rd23;
	ld.global.u32 	%r1, [%rd24];
	setp.eq.s32 	%p3, %r1, -1;
	@%p3 bra 	$L__BB1_5;
	cvt.s64.s32 	%rd25, %r1;
	mad.lo.s64 	%rd26, %rd10, %rd25, %rd1;
	shl.b64 	%rd27, %rd26, 2;
	add.s64 	%rd28, %rd5, %rd27;
	ld.global.f32 	%f5, [%rd28];
	add.f32 	%f7, %f7, %f5;
	add.s64 	%rd29, %rd29, 1;
	setp.ne.s64 	%p4, %rd29, %rd9;
	@%p4 bra 	$L__BB1_3;
$L__BB1_5:
	st.global.f32 	[%rd3], %f7;
$L__BB1_6:
	ret;

}
	// .globl	_Z26sparseAffineBackwardKernelILb0EEvmmPfS0_PKiPKf
.visible .entry _Z26sparseAffineBackwardKernelILb0EEvmmPfS0_PKiPKf(
	.param .u64 _Z26sparseAffineBackwardKernelILb0EEvmmPfS0_PKiPKf_param_0,
	.param .u64 _Z26sparseAffineBackwardKernelILb0EEvmmPfS0_PKiPKf_param_1,
	.param .u64 .ptr .align 1 _Z26sparseAffineBackwardKernelILb0EEvmmPfS0_PKiPKf_param_2,
	.param .u64 .ptr .align 1 _Z26sparseAffineBackwardKernelILb0EEvmmPfS0_PKiPKf_param_3,
	.param .u64 .ptr .align 1 _Z26sparseAffineBackwardKernelILb0EEvmmPfS0_PKiPKf_param_4,
	.param .u64 .ptr .align 1 _Z26sparseAffineBackwardKernelILb0EEvmmPfS0_PKiPKf_param_5
)
{
	.reg .pred 	%p<5>;
	.reg .b32 	%r<7>;
	.reg .b32 	%f<3>;
	.reg .b64 	%rd<26>;

	ld.param.u64 	%rd8, [_Z26sparseAffineBackwardKernelILb0EEvmmPfS0_PKiPKf_param_0];
	ld.param.u64 	%rd9, [_Z26sparseAffineBackwardKernelILb0EEvmmPfS0_PKiPKf_param_1];
	ld.param.u64 	%rd10, [_Z26sparseAffineBackwardKernelILb0EEvmmPfS0_PKiPKf_param_2];
	ld.param.u64 	%rd11, [_Z26sparseAffineBackwardKernelILb0EEvmmPfS0_PKiPKf_param_4];
	ld.param.u64 	%rd12, [_Z26sparseAffineBackwardKernelILb0EEvmmPfS0_PKiPKf_param_5];
	mov.u32 	%r2, %ctaid.x;
	mov.u32 	%r3, %ntid.x;
	mov.u32 	%r4, %tid.x;
	mad.lo.s32 	%r5, %r2, %r3, %r4;
	cvt.u64.u32 	%rd1, %r5;
	setp.le.u64 	%p1, %rd9, %rd1;
	@%p1 bra 	$L__BB2_5;
	cvta.to.global.u64 	%rd2, %rd12;
	setp.eq.s64 	%p2, %rd8, 0;
	@%p2 bra 	$L__BB2_5;
	mov.u32 	%r6, %ctaid.y;
	cvt.u64.u32 	%rd14, %r6;
	mad.lo.s64 	%rd15, %rd9, %rd14, %rd1;
	shl.b64 	%rd16, %rd15, 2;
	add.s64 	%rd17, %rd2, %rd16;
	ld.global.f32 	%f1, [%rd17];
	cvta.to.global.u64 	%rd3, %rd11;
	cvta.to.global.u64 	%rd4, %rd10;
	mul.lo.s64 	%rd5, %rd8, %rd14;
	mov.b64 	%rd25, 0;
$L__BB2_3:
	add.s64 	%rd18, %rd25, %rd5;
	shl.b64 	%rd19, %rd18, 2;
	add.s64 	%rd20, %rd3, %rd19;
	ld.global.u32 	%r1, [%rd20];
	setp.eq.s32 	%p3, %r1, -1;
	@%p3 bra 	$L__BB2_5;
	cvt.s64.s32 	%rd21, %r1;
	mad.lo.s64 	%rd22, %rd9, %rd21, %rd1;
	shl.b64 	%rd23, %rd22, 2;
	add.s64 	%rd24, %rd4, %rd23;
	atom.global.add.f32 	%f2, [%rd24], %f1;
	add.s64 	%rd25, %rd25, 1;
	setp.ne.s64 	%p4, %rd25, %rd8;
	@%p4 bra 	$L__BB2_3;
$L__BB2_5:
	ret;

}
	// .globl	_Z26sparseAffineBackwardKernelILb1EEvmmPfS0_PKiPKf
.visible .entry _Z26sparseAffineBackwardKernelILb1EEvmmPfS0_PKiPKf(
	.param .u64 _Z26sparseAffineBackwardKernelILb1EEvmmPfS0_PKiPKf_param_0,
	.param .u64 _Z26sparseAffineBackwardKernelILb1EEvmmPfS0_PKiPKf_param_1,
	.param .u64 .ptr .align 1 _Z26sparseAffineBackwardKernelILb1EEvmmPfS0_PKiPKf_param_2,
	.param .u64 .ptr .align 1 _Z26sparseAffineBackwardKernelILb1EEvmmPfS0_PKiPKf_param_3,
	.param .u64 .ptr .align 1 _Z26sparseAffineBackwardKernelILb1EEvmmPfS0_PKiPKf_param_4,
	.param .u64 .ptr .align 1 _Z26sparseAffineBackwardKernelILb1EEvmmPfS0_PKiPKf_param_5
)
{
	.reg .pred 	%p<5>;
	.reg .b32 	%r<7>;
	.reg .b32 	%f<4>;
	.reg .b64 	%rd<30>;

	ld.param.u64 	%rd8, [_Z26sparseAffineBackwardKernelILb1EEvmmPfS0_PKiPKf_param_0];
	ld.param.u64 	%rd9, [_Z26sparseAffineBackwardKernelILb1EEvmmPfS0_PKiPKf_param_1];
	ld.param.u64 	%rd10, [_Z26sparseAffineBackwardKernelILb1EEvmmPfS0_PKiPKf_param_2];
	ld.param.u64 	%rd11, [_Z26sparseAffineBackwardKernelILb1EEvmmPfS0_PKiPKf_param_3];
	ld.param.u64 	%rd12, [_Z26sparseAffineBackwardKernelILb1EEvmmPfS0_PKiPKf_param_4];
	ld.param.u64 	%rd13, [_Z26sparseAffineBackwardKernelILb1EEvmmPfS0_PKiPKf_param_5];
	mov.u32 	%r2, %ctaid.x;
	mov.u32 	%r3, %ntid.x;
	mov.u32 	%r4, %tid.x;
	mad.lo.s32 	%r5, %r2, %r3, %r4;
	cvt.u64.u32 	%rd1, %r5;
	setp.le.u64 	%p1, %rd9, %rd1;
	@%p1 bra 	$L__BB3_5;
	cvta.to.global.u64 	%rd14, %rd13;
	cvta.to.global.u64 	%rd15, %rd11;
	mov.u32 	%r6, %ctaid.y;
	cvt.u64.u32 	%rd2, %r6;
	mad.lo.s64 	%rd16, %rd9, %rd2, %rd1;
	shl.b64 	%rd17, %rd16, 2;
	add.s64 	%rd18, %rd14, %rd17;
	ld.global.f32 	%f1, [%rd18];
	shl.b64 	%rd19, %rd1, 2;
	add.s64 	%rd20, %rd15, %rd19;
	atom.global.add.f32 	%f2, [%rd20], %f1;
	setp.eq.s64 	%p2, %rd8, 0;
	@%p2 bra 	$L__BB3_5;
	cvta.to.global.u64 	%rd3, %rd12;
	cvta.to.global.u64 	%rd4, %rd10;
	mul.lo.s64 	%rd5, %rd8, %rd2;
	mov.b64 	%rd29, 0;
$L__BB3_3:
	add.s64 	%rd22, %rd29, %rd5;
	shl.b64 	%rd23, %rd22, 2;
	add.s64 	%rd24, %rd3, %rd23;
	ld.global.u32 	%r1, [%rd24];
	setp.eq.s32 	%p3, %r1, -1;
	@%p3 bra 	$L__BB3_5;
	cvt.s64.s32 	%rd25, %r1;
	mad.lo.s64 	%rd26, %rd9, %rd25, %rd1;
	shl.b64 	%rd27, %rd26, 2;
	add.s64 	%rd28, %rd4, %rd27;
	atom.global.add.f32 	%f3, [%rd28], %f1;
	add.s64 	%rd29, %rd29, 1;
	setp.ne.s64 	%p4, %rd29, %rd8;
	@%p4 bra 	$L__BB3_3;
$L__BB3_5:
	ret;

}
	// .globl	_Z29sparseAffineDualForwardKernelmmPKfS0_PKiS2_Pf
.visible .entry _Z29sparseAffineDualForwardKernelmmPKfS0_PKiS2_Pf(
	.param .u64 _Z29sparseAffineDualForwardKernelmmPKfS0_PKiS2_Pf_param_0,
	.param .u64 _Z29sparseAffineDualForwardKernelmmPKfS0_PKiS2_Pf_param_1,
	.param .u64 .ptr .align 1 _Z29sparseAffineDualForwardKernelmmPKfS0_PKiS2_Pf_param_2,
	.param .u64 .ptr .align 1 _Z29sparseAffineDualForwardKernelmmPKfS0_PKiS2_Pf_param_3,
	.param .u64 .ptr .align 1 _Z29sparseAffineDualForwardKernelmmPKfS0_PKiS2_Pf_param_4,
	.param .u64 .ptr .align 1 _Z29sparseAffineDualForwardKernelmmPKfS0_PKiS2_Pf_param_5,
	.param .u64 .ptr .align 1 _Z29sparseAffineDualForwardKernelmmPKfS0_PKiS2_Pf_param_6
)
{
	.reg .pred 	%p<5>;
	.reg .b32 	%r<7>;
	.reg .b32 	%f<14>;
	.reg .b64 	%rd<42>;

	ld.param.u64 	%rd11, [_Z29sparseAffineDualForwardKernelmmPKfS0_PKiS2_Pf_param_0];
	ld.param.u64 	%rd12, [_Z29sparseAffineDualForwardKernelmmPKfS0_PKiS2_Pf_param_1];
	ld.param.u64 	%rd13, [_Z29sparseAffineDualForwardKernelmmPKfS0_PKiS2_Pf_param_2];
	ld.param.u64 	%rd14, [_Z29sparseAffineDualForwardKernelmmPKfS0_PKiS2_Pf_param_3];
	ld.param.u64 	%rd15, [_Z29sparseAffineDualForwardKernelmmPKfS0_PKiS2_Pf_param_4];
	ld.param.u64 	%rd16, [_Z29sparseAffineDualForwardKernelmmPKfS0_PKiS2_Pf_param_5];
	ld.param.u64 	%rd17, [_Z29sparseAffineDualForwardKernelmmPKfS0_PKiS2_Pf_param_6];
	mov.u32 	%r2, %ctaid.x;
	mov.u32 	%r3, %ntid.x;
	mov.u32 	%r4, %tid.x;
	mad.lo.s32 	%r5, %r2, %r3, %r4;
	cvt.u64.u32 	%rd1, %r5;
	setp.le.u64 	%p1, %rd12, %rd1;
	@%p1 bra 	$L__BB4_6;
	cvta.to.global.u64 	%rd18, %rd14;
	cvta.to.global.u64 	%rd2, %rd17;
	mov.u32 	%r6, %ctaid.y;
	cvt.u64.u32 	%rd3, %r6;
	shl.b64 	%rd19, %rd1, 2;
	add.s64 	%rd20, %rd18, %rd19;
	ld.global.f32 	%f12, [%rd20];
	setp.eq.s64 	%p2, %rd11, 0;
	mov.f32 	%f13, %f12;
	@%p2 bra 	$L__BB4_5;
	cvta.to.global.u64 	%rd4, %rd13;
	cvta.to.global.u64 	%rd5, %rd15;
	cvta.to.global.u64 	%rd6, %rd16;
	mul.lo.s64 	%rd7, %rd11, %rd3;
	mov.b64 	%rd41, 0;
	mov.f32 	%f13, %f12;
$L__BB4_3:
	add.s64 	%rd9, %rd41, %rd7;
	shl.b64 	%rd22, %rd9, 2;
	add.s64 	%rd23, %rd5, %rd22;
	ld.global.u32 	%r1, [%rd23];
	setp.eq.s32 	%p3, %r1, -1;
	@%p3 bra 	$L__BB4_5;
	add.s64 	%rd25, %rd6, %rd22;
	ld.global.s32 	%rd26, [%rd25];
	cvt.s64.s32 	%rd27, %r1;
	mad.lo.s64 	%rd28, %rd12, %rd27, %rd1;
	shl.b64 	%rd29, %rd28, 2;
	add.s64 	%rd30, %rd4, %rd29;
	ld.global.f32 	%f8, [%rd30];
	add.f32 	%f12, %f12, %f8;
	mad.lo.s64 	%rd31, %rd12, %rd26, %rd1;
	shl.b64 	%rd32, %rd31, 2;
	add.s64 	%rd33, %rd4, %rd32;
	ld.global.f32 	%f9, [%rd33];
	add.f32 	%f13, %f13, %f9;
	add.s64 	%rd41, %rd41, 1;
	setp.ne.s64 	%p4, %rd41, %rd11;
	@%p4 bra 	$L__BB4_3;
$L__BB4_5:
	mul.lo.s64 	%rd34, %rd3, %rd12;
	shl.b64 	%rd35, %rd34, 1;
	add.s64 	%rd36, %rd35, %rd1;
	shl.b64 	%rd37, %rd36, 2;
	add.s64 	%rd38, %rd2, %rd37;
	st.global.f32 	[%rd38], %f12;
	shl.b64 	%rd39, %rd12, 2;
	add.s64 	%rd40, %rd38, %rd39;
	st.global.f32 	[%rd40], %f13;
$L__BB4_6:
	ret;

}
	// .globl	_Z30sparseAffineDualBackwardKernelmmPfS_PKiS1_PKf
.visible .entry _Z30sparseAffineDualBackwardKernelmmPfS_PKiS1_PKf(
	.param .u64 _Z30sparseAffineDualBackwardKernelmmPfS_PKiS1_PKf_param_0,
	.param .u64 _Z30sparseAffineDualBackwardKernelmmPfS_PKiS1_PKf_param_1,
	.param .u64 .ptr .align 1 _Z30sparseAffineDualBackwardKernelmmPfS_PKiS1_PKf_param_2,
	.param .u64 .ptr .align 1 _Z30sparseAffineDualBackwardKernelmmPfS_PKiS1_PKf_param_3,
	.param .u64 .ptr .align 1 _Z30sparseAffineDualBackwardKernelmmPfS_PKiS1_PKf_param_4,
	.param .u64 .ptr .align 1 _Z30sparseAffineDualBackwardKernelmmPfS_PKiS1_PKf_param_5,
	.param .u64 .ptr .align 1 _Z30sparseAffineDualBackwardKernelmmPfS_PKiS1_PKf_param_6
)
{
	.reg .pred 	%p<5>;
	.reg .b32 	%r<7>;
	.reg .b32 	%f<7>;
	.reg .b64 	%rd<42>;

	ld.param.u64 	%rd10, [_Z30sparseAffineDualBackwardKernelmmPfS_PKiS1_PKf_param_0];
	ld.param.u64 	%rd11, [_Z30sparseAffineDualBackwardKernelmmPfS_PKiS1_PKf_param_1];
	ld.param.u64 	%rd12, [_Z30sparseAffineDualBackwardKernelmmPfS_PKiS1_PKf_param_2];
	ld.param.u64 	%rd13, [_Z30sparseAffineDualBackwardKernelmmPfS_PKiS1_PKf_param_3];
	ld.param.u64 	%rd14, [_Z30sparseAffineDualBackwardKernelmmPfS_PKiS1_PKf_param_4];
	ld.param.u64 	%rd15, [_Z30sparseAffineDualBackwardKernelmmPfS_PKiS1_PKf_param_5];
	ld.param.u64 	%rd16, [_Z30sparseAffineDualBackwardKernelmmPfS_PKiS1_PKf_param_6];
	mov.u32 	%r2, %ctaid.x;
	mov.u32 	%r3, %ntid.x;
	mov.u32 	%r4, %tid.x;
	mad.lo.s32 	%r5, %r2, %r3, %r4;
	cvt.u64.u32 	%rd1, %r5;
	setp.le.u64 	%p1, %rd11, %rd1;
	@%p1 bra 	$L__BB5_5;
	cvta.to.global.u64 	%rd17, %rd16;
	cvta.to.global.u64 	%rd18, %rd13;
	mov.u32 	%r6, %ctaid.y;
	cvt.u64.u32 	%rd2, %r6;
	mul.lo.s64 	%rd19, %rd2, %rd11;
	shl.b64 	%rd20, %rd19, 1;
	add.s64 	%rd21, %rd20, %rd1;
	shl.b64 	%rd22, %rd21, 2;
	add.s64 	%rd23, %rd17, %rd22;
	ld.global.f32 	%f1, [%rd23];
	shl.b64 	%rd24, %rd11, 2;
	add.s64 	%rd25, %rd23, %rd24;
	ld.global.f32 	%f2, [%rd25];
	shl.b64 	%rd26, %rd1, 2;
	add.s64 	%rd27, %rd18, %rd26;
	add.f32 	%f3, %f1, %f2;
	atom.global.add.f32 	%f4, [%rd27], %f3;
	setp.eq.s64 	%p2, %rd10, 0;
	@%p2 bra 	$L__BB5_5;
	cvta.to.global.u64 	%rd3, %rd12;
	cvta.to.global.u64 	%rd4, %rd14;
	cvta.to.global.u64 	%rd5, %rd15;
	mul.lo.s64 	%rd6, %rd10, %rd2;
	mov.b64 	%rd41, 0;
$L__BB5_3:
	add.s64 	%rd8, %rd41, %rd6;
	shl.b64 	%rd29, %rd8, 2;
	add.s64 	%rd30, %rd4, %rd29;
	ld.global.u32 	%r1, [%rd30];
	setp.eq.s32 	%p3, %r1, -1;
	@%p3 bra 	$L__BB5_5;
	add.s64 	%rd32, %rd5, %rd29;
	ld.global.s32 	%rd33, [%rd32];
	cvt.s64.s32 	%rd34, %r1;
	mad.lo.s64 	%rd35, %rd11, %rd34, %rd1;
	shl.b64 	%rd36, %rd35, 2;
	add.s64 	%rd37, %rd3, %rd36;
	atom.global.add.f32 	%f5, [%rd37], %f1;
	mad.lo.s64 	%rd38, %rd11, %rd33, %rd1;
	shl.b64 	%rd39, %rd38, 2;
	add.s64 	%rd40, %rd3, %rd39;
	atom.global.add.f32 	%f6, [%rd40], %f2;
	add.s64 	%rd41, %rd41, 1;
	setp.ne.s64 	%p4, %rd41, %rd10;
	@%p4 bra 	$L__BB5_3;
$L__BB5_5:
	ret;

}


// ===== COMPILED SASS (sm_100) =====

	.target	sm_100

	.elftype	@"ET_EXEC"


//--------------------- .note.nv.tkinfo           --------------------------
	.section	.note.nv.tkinfo,"",@"SHT_NOTE"
	.sectionflags	@"SHF_NOTE_NV_TKINFO"
	.tkinfo
        /*0018*/ 	.word	0x00000002
        /*0030*/ 	.string	""
        /*0030*/ 	.string	"ptxas"
        /*0030*/ 	.string	"Cuda compilation tools, release 13.0, V13.0.88"
        /*0030*/ 	.string	"Build cuda_13.0.r13.0/compiler.36424714_0"
        /*0030*/ 	.string	"-arch sm_100 -m 64 "



//--------------------- .note.nv.cuinfo           --------------------------
	.section	.note.nv.cuinfo,"",@"SHT_NOTE"
	.sectionflags	@"SHF_NOTE_NV_CUINFO"
        /*0018*/ 	.short	0x0002
        /*001a*/ 	.short	0x0064
        /*001c*/ 	.short	0x0082
	.zero		2


//--------------------- .nv.info                  --------------------------
	.section	.nv.info,"",@"SHT_CUDA_INFO"
	.align	4


	//----- nvinfo : EIATTR_REGCOUNT
	.align		4
        /*0000*/ 	.byte	0x04, 0x2f
        /*0002*/ 	.short	(.L_1 - .L_0)
	.align		4
.L_0:
        /*0004*/ 	.word	index@(_Z25sparseAffineForwardKernelILb0EEvmmPKfS1_PKiPf)
        /*0008*/ 	.word	0x00000014


	//----- nvinfo : EIATTR_FRAME_SIZE
	.align		4
.L_1:
        /*000c*/ 	.byte	0x04, 0x11
        /*000e*/ 	.short	(.L_3 - .L_2)
	.align		4
.L_2:
        /*0010*/ 	.word	index@(_Z25sparseAffineForwardKernelILb0EEvmmPKfS1_PKiPf)
        /*0014*/ 	.word	0x00000000


	//----- nvinfo : EIATTR_REGCOUNT
	.align		4
.L_3:
        /*0018*/ 	.byte	0x04, 0x2f
        /*001a*/ 	.short	(.L_5 - .L_4)
	.align		4
.L_4:
        /*001c*/ 	.word	index@(_Z25sparseAffineForwardKernelILb1EEvmmPKfS1_PKiPf)
        /*0020*/ 	.word	0x00000014


	//----- nvinfo : EIATTR_FRAME_SIZE
	.align		4
.L_5:
        /*0024*/ 	.byte	0x04, 0x11
        /*0026*/ 	.short	(.L_7 - .L_6)
	.align		4
.L_6:
        /*0028*/ 	.word	index@(_Z25sparseAffineForwardKernelILb1EEvmmPKfS1_PKiPf)
        /*002c*/ 	.word	0x00000000


	//----- nvinfo : EIATTR_REGCOUNT
	.align		4
.L_7:
        /*0030*/ 	.byte	0x04, 0x2f
        /*0032*/ 	.short	(.L_9 - .L_8)
	.align		4
.L_8:
        /*0034*/ 	.word	index@(_Z26sparseAffineBackwardKernelILb0EEvmmPfS0_PKiPKf)
        /*0038*/ 	.word	0x00000012


	//----- nvinfo : EIATTR_FRAME_SIZE
	.align		4
.L_9:
        /*003c*/ 	.byte	0x04, 0x11
        /*003e*/ 	.short	(.L_11 - .L_10)
	.align		4
.L_10:
        /*0040*/ 	.word	index@(_Z26sparseAffineBackwardKernelILb0EEvmmPfS0_PKiPKf)
        /*0044*/ 	.word	0x00000000


	//----- nvinfo : EIATTR_REGCOUNT
	.align		4
.L_11:
        /*0048*/ 	.byte	0x04, 0x2f
        /*004a*/ 	.short	(.L_13 - .L_12)
	.align		4
.L_12:
        /*004c*/ 	.word	index@(_Z26sparseAffineBackwardKernelILb1EEvmmPfS0_PKiPKf)
        /*0050*/ 	.word	0x00000012


	//----- nvinfo : EIATTR_FRAME_SIZE
	.align		4
.L_13:
        /*0054*/ 	.byte	0x04, 0x11
        /*0056*/ 	.short	(.L_15 - .L_14)
	.align		4
.L_14:
        /*0058*/ 	.word	index@(_Z26sparseAffineBackwardKernelILb1EEvmmPfS0_PKiPKf)
        /*005c*/ 	.word	0x00000000


	//----- nvinfo : EIATTR_REGCOUNT
	.align		4
.L_15:
        /*0060*/ 	.byte	0x04, 0x2f
        /*0062*/ 	.short	(.L_17 - .L_16)
	.align		4
.L_16:
        /*0064*/ 	.word	index@(_Z29sparseAffineDualForwardKernelmmPKfS0_PKiS2_Pf)
        /*0068*/ 	.word	0x00000011


	//----- nvinfo : EIATTR_FRAME_SIZE
	.align		4
.L_17:
        /*006c*/ 	.byte	0x04, 0x11
        /*006e*/ 	.short	(.L_19 - .L_18)
	.align		4
.L_18:
        /*0070*/ 	.word	index@(_Z29sparseAffineDualForwardKernelmmPKfS0_PKiS2_Pf)
        /*0074*/ 	.word	0x00000000


	//----- nvinfo : EIATTR_REGCOUNT
	.align		4
.L_19:
        /*0078*/ 	.byte	0x04, 0x2f
        /*007a*/ 	.short	(.L_21 - .L_20)
	.align		4
.L_20:
        /*007c*/ 	.word	index@(_Z30sparseAffineDualBackwardKernelmmPfS_PKiS1_PKf)
        /*0080*/ 	.word	0x00000010


	//----- nvinfo : EIATTR_FRAME_SIZE
	.align		4
.L_21:
        /*0084*/ 	.byte	0x04, 0x11
        /*0086*/ 	.short	(.L_23 - .L_22)
	.align		4
.L_22:
        /*0088*/ 	.word	index@(_Z30sparseAffineDualBackwardKernelmmPfS_PKiS1_PKf)
        /*008c*/ 	.word	0x00000000


	//----- nvinfo : EIATTR_MIN_STACK_SIZE
	.align		4
.L_23:
        /*0090*/ 	.byte	0x04, 0x12
        /*0092*/ 	.short	(.L_25 - .L_24)
	.align		4
.L_24:
        /*0094*/ 	.word	index@(_Z30sparseAffineDualBackwardKernelmmPfS_PKiS1_PKf)
        /*0098*/ 	.word	0x00000000


	//----- nvinfo : EIATTR_MIN_STACK_SIZE
	.align		4
.L_25:
        /*009c*/ 	.byte	0x04, 0x12
        /*009e*/ 	.short	(.L_27 - .L_26)
	.align		4
.L_26:
        /*00a0*/ 	.word	index@(_Z29sparseAffineDualForwardKernelmmPKfS0_PKiS2_Pf)
        /*00a4*/ 	.word	0x00000000


	//----- nvinfo : EIATTR_MIN_STACK_SIZE
	.align		4
.L_27:
        /*00a8*/ 	.byte	0x04, 0x12
        /*00aa*/ 	.short	(.L_29 - .L_28)
	.align		4
.L_28:
        /*00ac*/ 	.word	index@(_Z26sparseAffineBackwardKernelILb1EEvmmPfS0_PKiPKf)
        /*00b0*/ 	.word	0x00000000


	//----- nvinfo : EIATTR_MIN_STACK_SIZE
	.align		4
.L_29:
        /*00b4*/ 	.byte	0x04, 0x12
        /*00b6*/ 	.short	(.L_31 - .L_30)
	.align		4
.L_30:
        /*00b8*/ 	.word	index@(_Z26sparseAffineBackwardKernelILb0EEvmmPfS0_PKiPKf)
        /*00bc*/ 	.word	0x00000000


	//----- nvinfo : EIATTR_MIN_STACK_SIZE
	.align		4
.L_31:
        /*00c0*/ 	.byte	0x04, 0x12
        /*00c2*/ 	.short	(.L_33 - .L_32)
	.align		4
.L_32:
        /*00c4*/ 	.word	index@(_Z25sparseAffineForwardKernelILb1EEvmmPKfS1_PKiPf)
        /*00c8*/ 	.word	0x00000000


	//----- nvinfo : EIATTR_MIN_STACK_SIZE
	.align		4
.L_33:
        /*00cc*/ 	.byte	0x04, 0x12
        /*00ce*/ 	.short	(.L_35 - .L_34)
	.align		4
.L_34:
        /*00d0*/ 	.word	index@(_Z25sparseAffineForwardKernelILb0EEvmmPKfS1_PKiPf)
        /*00d4*/ 	.word	0x00000000
.L_35:


//--------------------- .nv.compat                --------------------------
	.section	.nv.compat,"",@"SHT_CUDA_COMPAT_INFO"
	.align	4
        /*0000*/ 	.byte	0x02, 0x09, 0x00, 0x00, 0x02, 0x02, 0x01, 0x00, 0x02, 0x05, 0x05, 0x00, 0x03, 0x07, 0x01, 0x01
        /*0010*/ 	.byte	0x02, 0x03, 0x00, 0x00, 0x02, 0x06, 0x01, 0x00, 0x04, 0x0b, 0x08, 0x00, 0x09, 0x00, 0x00, 0x00
        /*0020*/ 	.byte	0x00, 0x00, 0x00, 0x00


//--------------------- .nv.info._Z30sparseAffineDualBackwardKernelmmPfS_PKiS1_PKf --------------------------
	.section	.nv.info._Z30sparseAffineDualBackwardKernelmmPfS_PKiS1_PKf,"",@"SHT_CUDA_INFO"
	.sectionflags	@""
	.align	4


	//----- nvinfo : EIATTR_CUDA_API_VERSION
	.align		4
        /*0000*/ 	.byte	0x04, 0x37
        /*0002*/ 	.short	(.L_37 - .L_36)
.L_36:
        /*0004*/ 	.word	0x00000082


	//----- nvinfo : EIATTR_KPARAM_INFO
	.align		4
.L_37:
        /*0008*/ 	.byte	0x04, 0x17
        /*000a*/ 	.short	(.L_39 - .L_38)
.L_38:
        /*000c*/ 	.word	0x00000000
        /*0010*/ 	.short	0x0006
        /*0012*/ 	.short	0x0030
        /*0014*/ 	.byte	0x00, 0xf5, 0x21, 0x00


	//----- nvinfo : EIATTR_KPARAM_INFO
	.align		4
.L_39:
        /*0018*/ 	.byte	0x04, 0x17
        /*001a*/ 	.short	(.L_41 - .L_40)
.L_40:
        /*001c*/ 	.word	0x00000000
        /*0020*/ 	.short	0x0005
        /*0022*/ 	.short	0x0028
        /*0024*/ 	.byte	0x00, 0xf5, 0x21, 0x00


	//----- nvinfo : EIATTR_KPARAM_INFO
	.align		4
.L_41:
        /*0028*/ 	.byte	0x04, 0x17
        /*002a*/ 	.short	(.L_43 - .L_42)
.L_42:
        /*002c*/ 	.word	0x00000000
        /*0030*/ 	.short	0x0004
        /*0032*/ 	.short	0x0020
        /*0034*/ 	.byte	0x00, 0xf5, 0x21, 0x00


	//----- nvinfo : EIATTR_KPARAM_INFO
	.align		4
.L_43:
        /*0038*/ 	.byte	0x04, 0x17
        /*003a*/ 	.short	(.L_45 - .L_44)
.L_44:
        /*003c*/ 	.word	0x00000000
        /*0040*/ 	.short	0x0003
        /*0042*/ 	.short	0x0018
        /*0044*/ 	.byte	0x00, 0xf5, 0x21, 0x00


	//----- nvinfo : EIATTR_KPARAM_INFO
	.align		4
.L_45:
        /*0048*/ 	.byte	0x04, 0x17
        /*004a*/ 	.short	(.L_47 - .L_46)
.L_46:
        /*004c*/ 	.word	0x00000000
        /*0050*/ 	.short	0x0002
        /*0052*/ 	.short	0x0010
        /*0054*/ 	.byte	0x00, 0xf5, 0x21, 0x00


	//----- nvinfo : EIATTR_KPARAM_INFO
	.align		4
.L_47:
        /*0058*/ 	.byte	0x04, 0x17
        /*005a*/ 	.short	(.L_49 - .L_48)
.L_48:
        /*005c*/ 	.word	0x00000000
        /*0060*/ 	.short	0x0001
        /*0062*/ 	.short	0x0008
        /*0064*/ 	.byte	0x00, 0xf0, 0x21, 0x00


	//----- nvinfo : EIATTR_KPARAM_INFO
	.align		4
.L_49:
        /*0068*/ 	.byte	0x04, 0x17
        /*006a*/ 	.short	(.L_51 - .L_50)
.L_50:
        /*006c*/ 	.word	0x00000000
        /*0070*/ 	.short	0x0000
        /*0072*/ 	.short	0x0000
        /*0074*/ 	.byte	0x00, 0xf0, 0x21, 0x00


	//----- nvinfo : EIATTR_SPARSE_MMA_MASK
	.align		4
.L_51:
        /*0078*/ 	.byte	0x03, 0x50
        /*007a*/ 	.short	0x0000


	//----- nvinfo : EIATTR_MAXREG_COUNT
	.align		4
        /*007c*/ 	.byte	0x03, 0x1b
        /*007e*/ 	.short	0x00ff


	//----- nvinfo : EIATTR_MERCURY_ISA_VERSION
	.align		4
        /*0080*/ 	.byte	0x03, 0x5f
        /*0082*/ 	.short	0x0101


	//----- nvinfo : EIATTR_VRC_CTA_INIT_COUNT
	.align		4
        /*0084*/ 	.byte	0x02, 0x4a
	.zero		1
	.zero		1


	//----- nvinfo : EIATTR_EXIT_INSTR_OFFSETS
	.align		4
        /*0088*/ 	.byte	0x04, 0x1c
        /*008a*/ 	.short	(.L_53 - .L_52)


	//   ....[0]....
.L_52:
        /*008c*/ 	.word	0x00000080


	//   ....[1]....
        /*0090*/ 	.word	0x000001e0


	//   ....[2]....
        /*0094*/ 	.word	0x00000300


	//   ....[3]....
        /*0098*/ 	.word	0x000004d0


	//----- nvinfo : EIATTR_CBANK_PARAM_SIZE
	.align		4
.L_53:
        /*009c*/ 	.byte	0x03, 0x19
        /*009e*/ 	.short	0x0038


	//----- nvinfo : EIATTR_PARAM_CBANK
	.align		4
        /*00a0*/ 	.byte	0x04, 0x0a
        /*00a2*/ 	.short	(.L_55 - .L_54)
	.align		4
.L_54:
        /*00a4*/ 	.word	index@(.nv.constant0._Z30sparseAffineDualBackwardKernelmmPfS_PKiS1_PKf)
        /*00a8*/ 	.short	0x0380
        /*00aa*/ 	.short	0x0038


	//----- nvinfo : EIATTR_SW_WAR
	.align		4
.L_55:
        /*00ac*/ 	.byte	0x04, 0x36
        /*00ae*/ 	.short	(.L_57 - .L_56)
.L_56:
        /*00b0*/ 	.word	0x00000008
.L_57:


//--------------------- .nv.info._Z29sparseAffineDualForwardKernelmmPKfS0_PKiS2_Pf --------------------------
	.section	.nv.info._Z29sparseAffineDualForwardKernelmmPKfS0_PKiS2_Pf,"",@"SHT_CUDA_INFO"
	.sectionflags	@""
	.align	4


	//----- nvinfo : EIATTR_CUDA_API_VERSION
	.align		4
        /*0000*/ 	.byte	0x04, 0x37
        /*0002*/ 	.short	(.L_59 - .L_58)
.L_58:
        /*0004*/ 	.word	0x00000082


	//----- nvinfo : EIATTR_KPARAM_INFO
	.align		4
.L_59:
        /*0008*/ 	.byte	0x04, 0x17
        /*000a*/ 	.short	(.L_61 - .L_60)
.L_60:
        /*000c*/ 	.word	0x00000000
        /*0010*/ 	.short	0x0006
        /*0012*/ 	.short	0x0030
        /*0014*/ 	.byte	0x00, 0xf5, 0x21, 0x00


	//----- nvinfo : EIATTR_KPARAM_INFO
	.align		4
.L_61:
        /*0018*/ 	.byte	0x04, 0x17
        /*001a*/ 	.short	(.L_63 - .L_62)
.L_62:
        /*001c*/ 	.word	0x00000000
        /*0020*/ 	.short	0x0005
        /*0022*/ 	.short	0x0028
        /*0024*/ 	.byte	0x00, 0xf5, 0x21, 0x00


	//----- nvinfo : EIATTR_KPARAM_INFO
	.align		4
.L_63:
        /*0028*/ 	.byte	0x04, 0x17
        /*002a*/ 	.short	(.L_65 - .L_64)
.L_64:
        /*002c*/ 	.word	0x00000000
        /*0030*/ 	.short	0x0004
        /*0032*/ 	.short	0x0020
        /*0034*/ 	.byte	0x00, 0xf5, 0x21, 0x00


	//----- nvinfo : EIATTR_KPARAM_INFO
	.align		4
.L_65:
        /*0038*/ 	.byte	0x04, 0x17
        /*003a*/ 	.short	(.L_67 - .L_66)
.L_66:
        /*003c*/ 	.word	0x00000000
        /*0040*/ 	.short	0x0003
        /*0042*/ 	.short	0x0018
        /*0044*/ 	.byte	0x00, 0xf5, 0x21, 0x00


	//----- nvinfo : EIATTR_KPARAM_INFO
	.align		4
.L_67:
        /*0048*/ 	.byte	0x04, 0x17
        /*004a*/ 	.short	(.L_69 - .L_68)
.L_68:
        /*004c*/ 	.word	0x00000000
        /*0050*/ 	.short	0x0002
        /*0052*/ 	.short	0x0010
        /*0054*/ 	.byte	0x00, 0xf5, 0x21, 0x00


	//----- nvinfo : EIATTR_KPARAM_INFO
	.align		4
.L_69:
        /*0058*/ 	.byte	0x04, 0x17
        /*005a*/ 	.short	(.L_71 - .L_70)
.L_70:
        /*005c*/ 	.word	0x00000000
        /*0060*/ 	.short	0x0001
        /*0062*/ 	.short	0x0008
        /*0064*/ 	.byte	0x00, 0xf0, 0x21, 0x00


	//----- nvinfo : EIATTR_KPARAM_INFO
	.align		4
.L_71:
        /*0068*/ 	.byte	0x04, 0x17
        /*006a*/ 	.short	(.L_73 - .L_72)
.L_72:
        /*006c*/ 	.word	0x00000000
        /*0070*/ 	.short	0x0000
        /*0072*/ 	.short	0x0000
        /*0074*/ 	.byte	0x00, 0xf0, 0x21, 0x00


	//----- nvinfo : EIATTR_SPARSE_MMA_MASK
	.align		4
.L_73:
        /*0078*/ 	.byte	0x03, 0x50
        /*007a*/ 	.short	0x0000


	//----- nvinfo : EIATTR_MAXREG_COUNT
	.align		4
        /*007c*/ 	.byte	0x03, 0x1b
        /*007e*/ 	.short	0x00ff


	//----- nvinfo : EIATTR_MERCURY_ISA_VERSION
	.align		4
        /*0080*/ 	.byte	0x03, 0x5f
        /*0082*/ 	.short	0x0101


	//----- nvinfo : EIATTR_VRC_CTA_INIT_COUNT
	.align		4
        /*0084*/ 	.byte	0x02, 0x4a
	.zero		1
	.zero		1


	//----- nvinfo : EIATTR_EXIT_INSTR_OFFSETS
	.align		4
        /*0088*/ 	.byte	0x04, 0x1c
        /*008a*/ 	.short	(.L_75 - .L_74)


	//   ....[0]....
.L_74:
        /*008c*/ 	.word	0x00000080


	//   ....[1]....
        /*0090*/ 	.word	0x00000500


	//----- nvinfo : EIATTR_CBANK_PARAM_SIZE
	.align		4
.L_75:
        /*0094*/ 	.byte	0x03, 0x19
        /*0096*/ 	.short	0x0038


	//----- nvinfo : EIATTR_PARAM_CBANK
	.align		4
        /*0098*/ 	.byte	0x04, 0x0a
        /*009a*/ 	.short	(.L_77 - .L_76)
	.align		4
.L_76:
        /*009c*/ 	.word	index@(.nv.constant0._Z29sparseAffineDualForwardKernelmmPKfS0_PKiS2_Pf)
        /*00a0*/ 	.short	0x0380
        /*00a2*/ 	.short	0x0038


	//----- nvinfo : EIATTR_SW_WAR
	.align		4
.L_77:
        /*00a4*/ 	.byte	0x04, 0x36
        /*00a6*/ 	.short	(.L_79 - .L_78)
.L_78:
        /*00a8*/ 	.word	0x00000008
.L_79:


//--------------------- .nv.info._Z26sparseAffineBackwardKernelILb1EEvmmPfS0_PKiPKf --------------------------
	.section	.nv.info._Z26sparseAffineBackwardKernelILb1EEvmmPfS0_PKiPKf,"",@"SHT_CUDA_INFO"
	.sectionflags	@""
	.align	4


	//----- nvinfo : EIATTR_CUDA_API_VERSION
	.align		4
        /*0000*/ 	.byte	0x04, 0x37
        /*0002*/ 	.short	(.L_81 - .L_80)
.L_80:
        /*0004*/ 	.word	0x00000082


	//----- nvinfo : EIATTR_KPARAM_INFO
	.align		4
.L_81:
        /*0008*/ 	.byte	0x04, 0x17
        /*000a*/ 	.short	(.L_83 - .L_82)
.L_82:
        /*000c*/ 	.word	0x00000000
        /*0010*/ 	.short	0x0005
        /*0012*/ 	.short	0x0028
        /*0014*/ 	.byte	0x00, 0xf5, 0x21, 0x00


	//----- nvinfo : EIATTR_KPARAM_INFO
	.align		4
.L_83:
        /*0018*/ 	.byte	0x04, 0x17
        /*001a*/ 	.short	(.L_85 - .L_84)
.L_84:
        /*001c*/ 	.word	0x00000000
        /*0020*/ 	.short	0x0004
        /*0022*/ 	.short	0x0020
        /*0024*/ 	.byte	0x00, 0xf5, 0x21, 0x00


	//----- nvinfo : EIATTR_KPARAM_INFO
	.align		4
.L_85:
        /*0028*/ 	.byte	0x04, 0x17
        /*002a*/ 	.short	(.L_87 - .L_86)
.L_86:
        /*002c*/ 	.word	0x00000000
        /*0030*/ 	.short	0x0003
        /*0032*/ 	.short	0x0018
        /*0034*/ 	.byte	0x00, 0xf5, 0x21, 0x00


	//----- nvinfo : EIATTR_KPARAM_INFO
	.align		4
.L_87:
        /*0038*/ 	.byte	0x04, 0x17
        /*003a*/ 	.short	(.L_89 - .L_88)
.L_88:
        /*003c*/ 	.word	0x00000000
        /*0040*/ 	.short	0x0002
        /*0042*/ 	.short	0x0010
        /*0044*/ 	.byte	0x00, 0xf5, 0x21, 0x00


	//----- nvinfo : EIATTR_KPARAM_INFO
	.align		4
.L_89:
        /*0048*/ 	.byte	0x04, 0x17
        /*004a*/ 	.short	(.L_91 - .L_90)
.L_90:
        /*004c*/ 	.word	0x00000000
        /*0050*/ 	.short	0x0001
        /*0052*/ 	.short	0x0008
        /*0054*/ 	.byte	0x00, 0xf0, 0x21, 0x00


	//----- nvinfo : EIATTR_KPARAM_INFO
	.align		4
.L_91:
        /*0058*/ 	.byte	0x04, 0x17
        /*005a*/ 	.short	(.L_93 - .L_92)
.L_92:
        /*005c*/ 	.word	0x00000000
        /*0060*/ 	.short	0x0000
        /*0062*/ 	.short	0x0000
        /*0064*/ 	.byte	0x00, 0xf0, 0x21, 0x00


	//----- nvinfo : EIATTR_SPARSE_MMA_MASK
	.align		4
.L_93:
        /*0068*/ 	.byte	0x03, 0x50
        /*006a*/ 	.short	0x0000


	//----- nvinfo : EIATTR_MAXREG_COUNT
	.align		4
        /*006c*/ 	.byte	0x03, 0x1b
        /*006e*/ 	.short	0x00ff


	//----- nvinfo : EIATTR_MERCURY_ISA_VERSION
	.align		4
        /*0070*/ 	.byte	0x03, 0x5f
        /*0072*/ 	.short	0x0101


	//----- nvinfo : EIATTR_VRC_CTA_INIT_COUNT
	.align		4
        /*0074*/ 	.byte	0x02, 0x4a
	.zero		1
	.zero		1


	//----- nvinfo : EIATTR_EXIT_INSTR_OFFSETS
	.align		4
        /*0078*/ 	.byte	0x04, 0x1c
        /*007a*/ 	.short	(.L_95 - .L_94)


	//   ....[0]....
.L_94:
        /*007c*/ 	.word	0x00000080


	//   ....[1]....
        /*0080*/ 	.word	0x00000190


	//   ....[2]....
        /*0084*/ 	.word	0x00000260


	//   ....[3]....
        /*0088*/ 	.word	0x00000360


	//----- nvinfo : EIATTR_CBANK_PARAM_SIZE
	.align		4
.L_95:
        /*008c*/ 	.byte	0x03, 0x19
        /*008e*/ 	.short	0x0030


	//----- nvinfo : EIATTR_PARAM_CBANK
	.align		4
        /*0090*/ 	.byte	0x04, 0x0a
        /*0092*/ 	.short	(.L_97 - .L_96)
	.align		4
.L_96:
        /*0094*/ 	.word	index@(.nv.constant0._Z26sparseAffineBackwardKernelILb1EEvmmPfS0_PKiPKf)
        /*0098*/ 	.short	0x0380
        /*009a*/ 	.short	0x0030


	//----- nvinfo : EIATTR_SW_WAR
	.align		4
.L_97:
        /*009c*/ 	.byte	0x04, 0x36
        /*009e*/ 	.short	(.L_99 - .L_98)
.L_98:
        /*00a0*/ 	.word	0x00000008
.L_99:


//--------------------- .nv.info._Z26sparseAffineBackwardKernelILb0EEvmmPfS0_PKiPKf --------------------------
	.section	.nv.info._Z26sparseAffineBackwardKernelILb0EEvmmPfS0_PKiPKf,"",@"SHT_CUDA_INFO"
	.sectionflags	@""
	.align	4


	//----- nvinfo : EIATTR_CUDA_API_VERSION
	.align		4
        /*0000*/ 	.byte	0x04, 0x37
        /*0002*/ 	.short	(.L_101 - .L_100)
.L_100:
        /*0004*/ 	.word	0x00000082


	//----- nvinfo : EIATTR_KPARAM_INFO
	.align		4
.L_101:
        /*0008*/ 	.byte	0x04, 0x17
        /*000a*/ 	.short	(.L_103 - .L_102)
.L_102:
        /*000c*/ 	.word	0x00000000
        /*0010*/ 	.short	0x0005
        /*0012*/ 	.short	0x0028
        /*0014*/ 	.byte	0x00, 0xf5, 0x21, 0x00


	//----- nvinfo : EIATTR_KPARAM_INFO
	.align		4
.L_103:
        /*0018*/ 	.byte	0x04, 0x17
        /*001a*/ 	.short	(.L_105 - .L_104)
.L_104:
        /*001c*/ 	.word	0x00000000
        /*0020*/ 	.short	0x0004
        /*0022*/ 	.short	0x0020
        /*0024*/ 	.byte	0x00, 0xf5, 0x21, 0x00


	//----- nvinfo : EIATTR_KPARAM_INFO
	.align		4
.L_105:
        /*0028*/ 	.byte	0x04, 0x17
        /*002a*/ 	.short	(.L_107 - .L_106)
.L_106:
        /*002c*/ 	.word	0x00000000
        /*0030*/ 	.short	0x0003
        /*0032*/ 	.short	0x0018
        /*0034*/ 	.byte	0x00, 0xf5, 0x21, 0x00


	//----- nvinfo : EIATTR_KPARAM_INFO
	.align		4
.L_107:
        /*0038*/ 	.byte	0x04, 0x17
        /*003a*/ 	.short	(.L_109 - .L_108)
.L_108:
        /*003c*/ 	.word	0x00000000
        /*0040*/ 	.short	0x0002
        /*0042*/ 	.short	0x0010
        /*0044*/ 	.byte	0x00, 0xf5, 0x21, 0x00


	//----- nvinfo : EIATTR_KPARAM_INFO
	.align		4
.L_109:
        /*0048*/ 	.byte	0x04, 0x17
        /*004a*/ 	.short	(.L_111 - .L_110)
.L_110:
        /*004c*/ 	.word	0x00000000
        /*0050*/ 	.short	0x0001
        /*0052*/ 	.short	0x0008
        /*0054*/ 	.byte	0x00, 0xf0, 0x21, 0x00


	//----- nvinfo : EIATTR_KPARAM_INFO
	.align		4
.L_111:
        /*0058*/ 	.byte	0x04, 0x17
        /*005a*/ 	.short	(.L_113 - .L_112)
.L_112:
        /*005c*/ 	.word	0x00000000
        /*0060*/ 	.short	0x0000
        /*0062*/ 	.short	0x0000
        /*0064*/ 	.byte	0x00, 0xf0, 0x21, 0x00


	//----- nvinfo : EIATTR_SPARSE_MMA_MASK
	.align		4
.L_113:
        /*0068*/ 	.byte	0x03, 0x50
        /*006a*/ 	.short	0x0000


	//----- nvinfo : EIATTR_MAXREG_COUNT
	.align		4
        /*006c*/ 	.byte	0x03, 0x1b
        /*006e*/ 	.short	0x00ff


	//----- nvinfo : EIATTR_MERCURY_ISA_VERSION
	.align		4
        /*0070*/ 	.byte	0x03, 0x5f
        /*0072*/ 	.short	0x0101


	//----- nvinfo : EIATTR_VRC_CTA_INIT_COUNT
	.align		4
        /*0074*/ 	.byte	0x02, 0x4a
	.zero		1
	.zero		1


	//----- nvinfo : EIATTR_EXIT_INSTR_OFFSETS
	.align		4
        /*0078*/ 	.byte	0x04, 0x1c
        /*007a*/ 	.short	(.L_115 - .L_114)


	//   ....[0]....
.L_114:
        /*007c*/ 	.word	0x00000080


	//   ....[1]....
        /*0080*/ 	.word	0x000000c0


	//   ....[2]....
        /*0084*/ 	.word	0x00000220


	//   ....[3]....
        /*0088*/ 	.word	0x00000320


	//----- nvinfo : EIATTR_CBANK_PARAM_SIZE
	.align		4
.L_115:
        /*008c*/ 	.byte	0x03, 0x19
        /*008e*/ 	.short	0x0030


	//----- nvinfo : EIATTR_PARAM_CBANK
	.align		4
        /*0090*/ 	.byte	0x04, 0x0a
        /*0092*/ 	.short	(.L_117 - .L_116)
	.align		4
.L_116:
        /*0094*/ 	.word	index@(.nv.constant0._Z26sparseAffineBackwardKernelILb0EEvmmPfS0_PKiPKf)
        /*0098*/ 	.short	0x0380
        /*009a*/ 	.short	0x0030


	//----- nvinfo : EIATTR_SW_WAR
	.align		4
.L_117:
        /*009c*/ 	.byte	0x04, 0x36
        /*009e*/ 	.short	(.L_119 - .L_118)
.L_118:
        /*00a0*/ 	.word	0x00000008
.L_119:


//--------------------- .nv.info._Z25sparseAffineForwardKernelILb1EEvmmPKfS1_PKiPf --------------------------
	.section	.nv.info._Z25sparseAffineForwardKernelILb1EEvmmPKfS1_PKiPf,"",@"SHT_CUDA_INFO"
	.sectionflags	@""
	.align	4


	//----- nvinfo : EIATTR_CUDA_API_VERSION
	.align		4
        /*0000*/ 	.byte	0x04, 0x37
        /*0002*/ 	.short	(.L_121 - .L_120)
.L_120:
        /*0004*/ 	.word	0x00000082


	//----- nvinfo : EIATTR_KPARAM_INFO
	.align		4
.L_121:
        /*0008*/ 	.byte	0x04, 0x17
        /*000a*/ 	.short	(.L_123 - .L_122)
.L_122:
        /*000c*/ 	.word	0x00000000
        /*0010*/ 	.short	0x0005
        /*0012*/ 	.short	0x0028
        /*0014*/ 	.byte	0x00, 0xf5, 0x21, 0x00


	//----- nvinfo : EIATTR_KPARAM_INFO
	.align		4
.L_123:
        /*0018*/ 	.byte	0x04, 0x17
        /*001a*/ 	.short	(.L_125 - .L_124)
.L_124:
        /*001c*/ 	.word	0x00000000
        /*0020*/ 	.short	0x0004
        /*0022*/ 	.short	0x0020
        /*0024*/ 	.byte	0x00, 0xf5, 0x21, 0x00


	//----- nvinfo : EIATTR_KPARAM_INFO
	.align		4
.L_125:
        /*0028*/ 	.byte	0x04, 0x17
        /*002a*/ 	.short	(.L_127 - .L_126)
.L_126:
        /*002c*/ 	.word	0x00000000
        /*0030*/ 	.short	0x0003
        /*0032*/ 	.short	0x0018
        /*0034*/ 	.byte	0x00, 0xf5, 0x21, 0x00


	//----- nvinfo : EIATTR_KPARAM_INFO
	.align		4
.L_127:
        /*0038*/ 	.byte	0x04, 0x17
        /*003a*/ 	.short	(.L_129 - .L_128)
.L_128:
        /*003c*/ 	.word	0x00000000
        /*0040*/ 	.short	0x0002
        /*0042*/ 	.short	0x0010
        /*0044*/ 	.byte	0x00, 0xf5, 0x21, 0x00


	//----- nvinfo : EIATTR_KPARAM_INFO
	.align		4
.L_129:
        /*0048*/ 	.byte	0x04, 0x17
        /*004a*/ 	.short	(.L_131 - .L_130)
.L_130:
        /*004c*/ 	.word	0x00000000
        /*0050*/ 	.short	0x0001
        /*0052*/ 	.short	0x0008
        /*0054*/ 	.byte	0x00, 0xf0, 0x21, 0x00


	//----- nvinfo : EIATTR_KPARAM_INFO
	.align		4
.L_131:
        /*0058*/ 	.byte	0x04, 0x17
        /*005a*/ 	.short	(.L_133 - .L_132)
.L_132:
        /*005c*/ 	.word	0x00000000
        /*0060*/ 	.short	0x0000
        /*0062*/ 	.short	0x0000
        /*0064*/ 	.byte	0x00, 0xf0, 0x21, 0x00


	//----- nvinfo : EIATTR_SPARSE_MMA_MASK
	.align		4
.L_133:
        /*0068*/ 	.byte	0x03, 0x50
        /*006a*/ 	.short	0x0000


	//----- nvinfo : EIATTR_MAXREG_COUNT
	.align		4
        /*006c*/ 	.byte	0x03, 0x1b
        /*006e*/ 	.short	0x00ff


	//----- nvinfo : EIATTR_MERCURY_ISA_VERSION
	.align		4
        /*0070*/ 	.byte	0x03, 0x5f
        /*0072*/ 	.short	0x0101


	//----- nvinfo : EIATTR_VRC_CTA_INIT_COUNT
	.align		4
        /*0074*/ 	.byte	0x02, 0x4a
	.zero		1
	.zero		1


	//----- nvinfo : EIATTR_EXIT_INSTR_OFFSETS
	.align		4
        /*0078*/ 	.byte	0x04, 0x1c
        /*007a*/ 	.short	(.L_135 - .L_134)


	//   ....[0]....
.L_134:
        /*007c*/ 	.word	0x00000080


	//   ....[1]....
        /*0080*/ 	.word	0x00000370


	//----- nvinfo : EIATTR_CBANK_PARAM_SIZE
	.align		4
.L_135:
        /*0084*/ 	.byte	0x03, 0x19
        /*0086*/ 	.short	0x0030


	//----- nvinfo : EIATTR_PARAM_CBANK
	.align		4
        /*0088*/ 	.byte	0x04, 0x0a
        /*008a*/ 	.short	(.L_137 - .L_136)
	.align		4
.L_136:
        /*008c*/ 	.word	index@(.nv.constant0._Z25sparseAffineForwardKernelILb1EEvmmPKfS1_PKiPf)
        /*0090*/ 	.short	0x0380
        /*0092*/ 	.short	0x0030


	//----- nvinfo : EIATTR_SW_WAR
	.align		4
.L_137:
        /*0094*/ 	.byte	0x04, 0x36
        /*0096*/ 	.short	(.L_139 - .L_138)
.L_138:
        /*0098*/ 	.word	0x00000008
.L_139:


//--------------------- .nv.info._Z25sparseAffineForwardKernelILb0EEvmmPKfS1_PKiPf --------------------------
	.section	.nv.info._Z25sparseAffineForwardKernelILb0EEvmmPKfS1_PKiPf,"",@"SHT_CUDA_INFO"
	.sectionflags	@""
	.align	4


	//----- nvinfo : EIATTR_CUDA_API_VERSION
	.align		4
        /*0000*/ 	.byte	0x04, 0x37
        /*0002*/ 	.short	(.L_141 - .L_140)
.L_140:
        /*0004*/ 	.word	0x00000082


	//----- nvinfo : EIATTR_KPARAM_INFO
	.align		4
.L_141:
        /*0008*/ 	.byte	0x04, 0x17
        /*000a*/ 	.short	(.L_143 - .L_142)
.L_142:
        /*000c*/ 	.word	0x00000000
        /*0010*/ 	.short	0x0005
        /*0012*/ 	.short	0x0028
        /*0014*/ 	.byte	0x00, 0xf5, 0x21, 0x00


	//----- nvinfo : EIATTR_KPARAM_INFO
	.align		4
.L_143:
        /*0018*/ 	.byte	0x04, 0x17
        /*001a*/ 	.short	(.L_145 - .L_144)
.L_144:
        /*001c*/ 	.word	0x00000000
        /*0020*/ 	.short	0x0004
        /*0022*/ 	.short	0x0020
        /*0024*/ 	.byte	0x00, 0xf5, 0x21, 0x00


	//----- nvinfo : EIATTR_KPARAM_INFO
	.align		4
.L_145:
        /*0028*/ 	.byte	0x04, 0x17
        /*002a*/ 	.short	(.L_147 - .L_146)
.L_146:
        /*002c*/ 	.word	0x00000000
        /*0030*/ 	.short	0x0003
        /*0032*/ 	.short	0x0018
        /*0034*/ 	.byte	0x00, 0xf5, 0x21, 0x00


	//----- nvinfo : EIATTR_KPARAM_INFO
	.align		4
.L_147:
        /*0038*/ 	.byte	0x04, 0x17
        /*003a*/ 	.short	(.L_149 - .L_148)
.L_148:
        /*003c*/ 	.word	0x00000000
        /*0040*/ 	.short	0x0002
        /*0042*/ 	.short	0x0010
        /*0044*/ 	.byte	0x00, 0xf5, 0x21, 0x00


	//----- nvinfo : EIATTR_KPARAM_INFO
	.align		4
.L_149:
        /*0048*/ 	.byte	0x04, 0x17
        /*004a*/ 	.short	(.L_151 - .L_150)
.L_150:
        /*004c*/ 	.word	0x00000000
        /*0050*/ 	.short	0x0001
        /*0052*/ 	.short	0x0008
        /*0054*/ 	.byte	0x00, 0xf0, 0x21, 0x00


	//----- nvinfo : EIATTR_KPARAM_INFO
	.align		4
.L_151:
        /*0058*/ 	.byte	0x04, 0x17
        /*005a*/ 	.short	(.L_153 - .L_152)
.L_152:
        /*005c*/ 	.word	0x00000000
        /*0060*/ 	.short	0x0000
        /*0062*/ 	.short	0x0000
        /*0064*/ 	.byte	0x00, 0xf0, 0x21, 0x00


	//----- nvinfo : EIATTR_SPARSE_MMA_MASK
	.align		4
.L_153:
        /*0068*/ 	.byte	0x03, 0x50
        /*006a*/ 	.short	0x0000


	//----- nvinfo : EIATTR_MAXREG_COUNT
	.align		4
        /*006c*/ 	.byte	0x03, 0x1b
        /*006e*/ 	.short	0x00ff


	//----- nvinfo : EIATTR_MERCURY_ISA_VERSION
	.align		4
        /*0070*/ 	.byte	0x03, 0x5f
        /*0072*/ 	.short	0x0101


	//----- nvinfo : EIATTR_VRC_CTA_INIT_COUNT
	.align		4
        /*0074*/ 	.byte	0x02, 0x4a
	.zero		1
	.zero		1


	//----- nvinfo : EIATTR_EXIT_INSTR_OFFSETS
	.align		4
        /*0078*/ 	.byte	0x04, 0x1c
        /*007a*/ 	.short	(.L_155 - .L_154)


	//   ....[0]....
.L_154:
        /*007c*/ 	.word	0x00000080


	//   ....[1]....
        /*0080*/ 	.word	0x00000350


	//----- nvinfo : EIATTR_CBANK_PARAM_SIZE
	.align		4
.L_155:
        /*0084*/ 	.byte	0x03, 0x19
        /*0086*/ 	.short	0x0030


	//----- nvinfo : EIATTR_PARAM_CBANK
	.align		4
        /*0088*/ 	.byte	0x04, 0x0a
        /*008a*/ 	.short	(.L_157 - .L_156)
	.align		4
.L_156:
        /*008c*/ 	.word	index@(.nv.constant0._Z25sparseAffineForwardKernelILb0EEvmmPKfS1_PKiPf)
        /*0090*/ 	.short	0x0380
        /*0092*/ 	.short	0x0030


	//----- nvinfo : EIATTR_SW_WAR
	.align		4
.L_157:
        /*0094*/ 	.byte	0x04, 0x36
        /*0096*/ 	.short	(.L_159 - .L_158)
.L_158:
        /*0098*/ 	.word	0x00000008
.L_159:


//--------------------- .nv.callgraph             --------------------------
	.section	.nv.callgraph,"",@"SHT_CUDA_CALLGRAPH"
	.align	4
	.sectionentsize	8
	.align		4
        /*0000*/ 	.word	0x00000000
	.align		4
        /*0004*/ 	.word	0xffffffff
	.align		4
        /*0008*/ 	.word	0x00000000
	.align		4
        /*000c*/ 	.word	0xfffffffe
	.align		4
        /*0010*/ 	.word	0x00000000
	.align		4
        /*0014*/ 	.word	0xfffffffd
	.align		4
        /*0018*/ 	.word	0x00000000
	.align		4
        /*001c*/ 	.word	0xfffffffc


//--------------------- .text._Z30sparseAffineDualBackwardKernelmmPfS_PKiS1_PKf --------------------------
	.section	.text._Z30sparseAffineDualBackwardKernelmmPfS_PKiS1_PKf,"ax",@progbits
	.align	128
        .global         _Z30sparseAffineDualBackwardKernelmmPfS_PKiS1_PKf
        .type           _Z30sparseAffineDualBackwardKernelmmPfS_PKiS1_PKf,@function
        .size           _Z30sparseAffineDualBackwardKernelmmPfS_PKiS1_PKf,(.L_x_15 - _Z30sparseAffineDualBackwardKernelmmPfS_PKiS1_PKf)
        .other          _Z30sparseAffineDualBackwardKernelmmPfS_PKiS1_PKf,@"STO_CUDA_ENTRY STV_DEFAULT"
_Z30sparseAffineDualBackwardKernelmmPfS_PKiS1_PKf:
.text._Z30sparseAffineDualBackwardKernelmmPfS_PKiS1_PKf:
[----:B------:R-:W-:Y:S01]  /*0000*/  LDC R1, c[0x0][0x37c] ;  /* 0x0000df00ff017b82 */ /* 0x000fe20000000800 */
[----:B------:R-:W0:Y:S07]  /*0010*/  S2R R3, SR_TID.X ;  /* 0x0000000000037919 */ /* 0x000e2e0000002100 */
[----:B------:R-:W0:Y:S08]  /*0020*/  S2UR UR4, SR_CTAID.X ;  /* 0x00000000000479c3 */ /* 0x000e300000002500 */
[----:B------:R-:W0:Y:S08]  /*0030*/  LDC R0, c[0x0][0x360] ;  /* 0x0000d800ff007b82 */ /* 0x000e300000000800 */
[----:B------:R-:W1:Y:S01]  /*0040*/  LDC.64 R8, c[0x0][0x388] ;  /* 0x0000e200ff087b82 */ /* 0x000e620000000a00 */
[----:B0-----:R-:W-:-:S05]  /*0050*/  IMAD R0, R0, UR4, R3 ;  /* 0x0000000400007c24 */ /* 0x001fca000f8e0203 */
[----:B-1----:R-:W-:-:S04]  /*0060*/  ISETP.GE.U32.AND P0, PT, R0, R8, PT ;  /* 0x000000080000720c */ /* 0x002fc80003f06070 */
[----:B------:R-:W-:-:S13]  /*0070*/  ISETP.GE.U32.AND.EX P0, PT, RZ, R9, PT, P0 ;  /* 0x00000009ff00720c */ /* 0x000fda0003f06100 */
[----:B------:R-:W-:Y:S05]  /*0080*/  @P0 EXIT ;  /* 0x000000000000094d */ /* 0x000fea0003800000 */
[----:B------:R-:W0:Y:S01]  /*0090*/  S2UR UR9, SR_CTAID.Y ;  /* 0x00000000000979c3 */ /* 0x000e220000002600 */
[----:B------:R-:W1:Y:S01]  /*00a0*/  LDCU.64 UR4, c[0x0][0x3b0] ;  /* 0x00007600ff0477ac */ /* 0x000e620008000a00 */
[----:B------:R-:W2:Y:S01]  /*00b0*/  LDCU.64 UR10, c[0x0][0x358] ;  /* 0x00006b00ff0a77ac */ /* 0x000ea20008000a00 */
[----:B0-----:R-:W-:-:S04]  /*00c0*/  IMAD.WIDE.U32 R2, R8, UR9, RZ ;  /* 0x0000000908027c25 */ /* 0x001fc8000f8e00ff */
[----:B------:R-:W-:Y:S01]  /*00d0*/  IMAD R5, R9, UR9, R3 ;  /* 0x0000000909057c24 */ /* 0x000fe2000f8e0203 */
[----:B------:R-:W-:-:S04]  /*00e0*/  LEA R3, P0, R2, R0, 0x1 ;  /* 0x0000000002037211 */ /* 0x000fc800078008ff */
[----:B------:R-:W-:Y:S02]  /*00f0*/  LEA.HI.X R2, R2, RZ, R5, 0x1, P0 ;  /* 0x000000ff02027211 */ /* 0x000fe400000f0c05 */
[----:B-1----:R-:W-:-:S04]  /*0100*/  LEA R4, P0, R3, UR4, 0x2 ;  /* 0x0000000403047c11 */ /* 0x002fc8000f8010ff */
[----:B------:R-:W-:Y:S01]  /*0110*/  LEA.HI.X R5, R3, UR5, R2, 0x2, P0 ;  /* 0x0000000503057c11 */ /* 0x000fe200080f1402 */
[----:B------:R-:W0:Y:S01]  /*0120*/  LDCU.64 UR4, c[0x0][0x398] ;  /* 0x00007300ff0477ac */ /* 0x000e220008000a00 */
[----:B------:R-:W-:-:S03]  /*0130*/  LEA R6, P0, R8, R4, 0x2 ;  /* 0x0000000408067211 */ /* 0x000fc600078010ff */
[----:B--2---:R-:W2:Y:S01]  /*0140*/  LDG.E R2, desc[UR10][R4.64] ;  /* 0x0000000a04027981 */ /* 0x004ea2000c1e1900 */
[----:B------:R-:W-:-:S05]  /*0150*/  LEA.HI.X R7, R8, R5, R9, 0x2, P0 ;  /* 0x0000000508077211 */ /* 0x000fca00000f1409 */
[----:B------:R-:W2:Y:S01]  /*0160*/  LDG.E R3, desc[UR10][R6.64] ;  /* 0x0000000a06037981 */ /* 0x000ea2000c1e1900 */
[----:B0-----:R-:W-:-:S04]  /*0170*/  LEA R8, P0, R0, UR4, 0x2 ;  /* 0x0000000400087c11 */ /* 0x001fc8000f8010ff */
[----:B------:R-:W-:Y:S01]  /*0180*/  LEA.HI.X R9, R0, UR5, RZ, 0x2, P0 ;  /* 0x0000000500097c11 */ /* 0x000fe200080f14ff */
[----:B------:R-:W0:Y:S02]  /*0190*/  LDCU.64 UR4, c[0x0][0x380] ;  /* 0x00007000ff0477ac */ /* 0x000e240008000a00 */
[----:B0-----:R-:W-:-:S04]  /*01a0*/  ISETP.NE.U32.AND P0, PT, RZ, UR4, PT ;  /* 0x00000004ff007c0c */ /* 0x001fc8000bf05070 */
[----:B------:R-:W-:Y:S01]  /*01b0*/  ISETP.NE.AND.EX P0, PT, RZ, UR5, PT, P0 ;  /* 0x00000005ff007c0c */ /* 0x000fe2000bf05300 */
[----:B--2---:R-:W-:-:S05]  /*01c0*/  FADD R11, R2, R3 ;  /* 0x00000003020b7221 */ /* 0x004fca0000000000 */
[----:B------:R0:W-:Y:S07]  /*01d0*/  REDG.E.ADD.F32.FTZ.RN.STRONG.GPU desc[UR10][R8.64], R11 ;  /* 0x0000000b080079a6 */ /* 0x0001ee000c12f30a */
[----:B------:R-:W-:Y:S05]  /*01e0*/  @!P0 EXIT ;  /* 0x000000000000894d */ /* 0x000fea0003800000 */
[----:B------:R-:W1:Y:S01]  /*01f0*/  LDCU.64 UR20, c[0x0][0x380] ;  /* 0x00007000ff1477ac */ /* 0x000e620008000a00 */
[----:B------:R-:W2:Y:S01]  /*0200*/  LDCU.64 UR22, c[0x0][0x388] ;  /* 0x00007100ff1677ac */ /* 0x000ea20008000a00 */
[----:B------:R-:W3:Y:S01]  /*0210*/  LDCU.64 UR14, c[0x0][0x3a0] ;  /* 0x00007400ff0e77ac */ /* 0x000ee20008000a00 */
[----:B------:R-:W4:Y:S01]  /*0220*/  LDCU.64 UR16, c[0x0][0x3a8] ;  /* 0x00007500ff1077ac */ /* 0x000f220008000a00 */
[----:B------:R-:W0:Y:S01]  /*0230*/  LDCU.64 UR18, c[0x0][0x390] ;  /* 0x00007200ff1277ac */ /* 0x000e220008000a00 */
[----:B------:R-:W-:Y:S01]  /*0240*/  UMOV UR4, URZ ;  /* 0x000000ff00047c82 */ /* 0x000fe20008000000 */
[----:B------:R-:W-:-:S05]  /*0250*/  UMOV UR5, URZ ;  /* 0x000000ff00057c82 */ /* 0x000fca0008000000 */
.L_x_0:
[----:B-1----:R-:W-:-:S04]  /*0260*/  UIMAD.WIDE.U32 UR6, UR9, UR20, UR4 ;  /* 0x00000014090672a5 */ /* 0x002fc8000f8e0004 */
[----:B------:R-:W-:Y:S02]  /*0270*/  UIMAD UR7, UR9, UR21, UR7 ;  /* 0x00000015090772a4 */ /* 0x000fe4000f8e0207 */
[----:B------:R-:W-:Y:S02]  /*0280*/  USHF.L.U32 UR8, UR6, 0x2, URZ ;  /* 0x0000000206087899 */ /* 0x000fe400080006ff */
[----:B------:R-:W-:Y:S02]  /*0290*/  USHF.L.U64.HI UR7, UR6, 0x2, UR7 ;  /* 0x0000000206077899 */ /* 0x000fe40008010207 */
[----:B---3--:R-:W-:-:S04]  /*02a0*/  UIADD3 UR6, UP0, UPT, UR8, UR14, URZ ;  /* 0x0000000e08067290 */ /* 0x008fc8000ff1e0ff */
[----:B------:R-:W-:Y:S02]  /*02b0*/  UIADD3.X UR12, UPT, UPT, UR7, UR15, URZ, UP0, !UPT ;  /* 0x0000000f070c7290 */ /* 0x000fe400087fe4ff */
[----:B------:R-:W-:-:S04]  /*02c0*/  IMAD.U32 R4, RZ, RZ, UR6 ;  /* 0x00000006ff047e24 */ /* 0x000fc8000f8e00ff */
[----:B------:R-:W-:-:S05]  /*02d0*/  IMAD.U32 R5, RZ, RZ, UR12 ;  /* 0x0000000cff057e24 */ /* 0x000fca000f8e00ff */
[----:B------:R-:W3:Y:S02]  /*02e0*/  LDG.E R13, desc[UR10][R4.64] ;  /* 0x0000000a040d7981 */ /* 0x000ee4000c1e1900 */
[----:B---3--:R-:W-:-:S13]  /*02f0*/  ISETP.NE.AND P0, PT, R13, -0x1, PT ;  /* 0xffffffff0d00780c */ /* 0x008fda0003f05270 */
[----:B0-2-4-:R-:W-:Y:S05]  /*0300*/  @!P0 EXIT ;  /* 0x000000000000894d */ /* 0x015fea0003800000 */
[----:B------:R-:W-:-:S04]  /*0310*/  UIADD3 UR6, UP0, UPT, UR8, UR16, URZ ;  /* 0x0000001008067290 */ /* 0x000fc8000ff1e0ff */
[----:B------:R-:W-:Y:S02]  /*0320*/  UIADD3.X UR7, UPT, UPT, UR7, UR17, URZ, UP0, !UPT ;  /* 0x0000001107077290 */ /* 0x000fe400087fe4ff */
[----:B------:R-:W-:-:S04]  /*0330*/  IMAD.U32 R6, RZ, RZ, UR6 ;  /* 0x00000006ff067e24 */ /* 0x000fc8000f8e00ff */
[----:B------:R-:W-:-:S05]  /*0340*/  IMAD.U32 R7, RZ, RZ, UR7 ;  /* 0x00000007ff077e24 */ /* 0x000fca000f8e00ff */
[----:B------:R0:W2:Y:S01]  /*0350*/  LDG.E R9, desc[UR10][R6.64] ;  /* 0x0000000a06097981 */ /* 0x0000a2000c1e1900 */
[----:B------:R-:W-:-:S05]  /*0360*/  SHF.R.S32.HI R5, RZ, 0x1f, R13 ;  /* 0x0000001fff057819 */ /* 0x000fca000001140d */
[----:B------:R-:W-:Y:S02]  /*0370*/  IMAD R8, R5, UR22, RZ ;  /* 0x0000001605087c24 */ /* 0x000fe4000f8e02ff */
[----:B0-----:R-:W-:Y:S02]  /*0380*/  IMAD.MOV.U32 R6, RZ, RZ, R0 ;  /* 0x000000ffff067224 */ /* 0x001fe400078e0000 */
[----:B------:R-:W-:Y:S01]  /*0390*/  IMAD.MOV.U32 R7, RZ, RZ, RZ ;  /* 0x000000ffff077224 */ /* 0x000fe200078e00ff */
[----:B--2---:R-:W-:Y:S01]  /*03a0*/  SHF.R.S32.HI R4, RZ, 0x1f, R9 ;  /* 0x0000001fff047819 */ /* 0x004fe20000011409 */
[----:B------:R-:W-:-:S04]  /*03b0*/  IMAD.WIDE.U32 R10, R9, UR22, R6 ;  /* 0x00000016090a7c25 */ /* 0x000fc8000f8e0006 */
[----:B------:R-:W-:Y:S02]  /*03c0*/  IMAD R12, R4, UR22, RZ ;  /* 0x00000016040c7c24 */ /* 0x000fe4000f8e02ff */
[----:B------:R-:W-:Y:S01]  /*03d0*/  IMAD.WIDE.U32 R4, R13, UR22, R6 ;  /* 0x000000160d047c25 */ /* 0x000fe2000f8e0006 */
[----:B------:R-:W-:-:S03]  /*03e0*/  LEA R6, P1, R10, UR18, 0x2 ;  /* 0x000000120a067c11 */ /* 0x000fc6000f8210ff */
[----:B------:R-:W-:Y:S01]  /*03f0*/  IMAD R13, R13, UR23, R8 ;  /* 0x000000170d0d7c24 */ /* 0x000fe2000f8e0208 */
[----:B------:R-:W-:Y:S01]  /*0400*/  LEA R8, P0, R4, UR18, 0x2 ;  /* 0x0000001204087c11 */ /* 0x000fe2000f8010ff */
[----:B------:R-:W-:Y:S02]  /*0410*/  IMAD R9, R9, UR23, R12 ;  /* 0x0000001709097c24 */ /* 0x000fe4000f8e020c */
[----:B------:R-:W-:Y:S02]  /*0420*/  IMAD.IADD R7, R5, 0x1, R13 ;  /* 0x0000000105077824 */ /* 0x000fe400078e020d */
[----:B------:R-:W-:-:S03]  /*0430*/  IMAD.IADD R5, R11, 0x1, R9 ;  /* 0x000000010b057824 */ /* 0x000fc600078e0209 */
[----:B------:R-:W-:Y:S02]  /*0440*/  LEA.HI.X R9, R4, UR19, R7, 0x2, P0 ;  /* 0x0000001304097c11 */ /* 0x000fe400080f1407 */
[----:B------:R-:W-:-:S03]  /*0450*/  LEA.HI.X R7, R10, UR19, R5, 0x2, P1 ;  /* 0x000000130a077c11 */ /* 0x000fc600088f1405 */
[----:B------:R0:W-:Y:S04]  /*0460*/  REDG.E.ADD.F32.FTZ.RN.STRONG.GPU desc[UR10][R8.64], R2 ;  /* 0x00000002080079a6 */ /* 0x0001e8000c12f30a */
[----:B------:R0:W-:Y:S01]  /*0470*/  REDG.E.ADD.F32.FTZ.RN.STRONG.GPU desc[UR10][R6.64], R3 ;  /* 0x00000003060079a6 */ /* 0x0001e2000c12f30a */
[----:B------:R-:W-:-:S04]  /*0480*/  UIADD3 UR4, UP0, UPT, UR4, 0x1, URZ ;  /* 0x0000000104047890 */ /* 0x000fc8000ff1e0ff */
[----:B------:R-:W-:Y:S02]  /*0490*/  UIADD3.X UR5, UPT, UPT, URZ, UR5, URZ, UP0, !UPT ;  /* 0x00000005ff057290 */ /* 0x000fe400087fe4ff */
[----:B------:R-:W-:-:S04]  /*04a0*/  UISETP.NE.U32.AND UP0, UPT, UR4, UR20, UPT ;  /* 0x000000140400728c */ /* 0x000fc8000bf05070 */
[----:B------:R-:W-:-:S09]  /*04b0*/  UISETP.NE.AND.EX UP0, UPT, UR5, UR21, UPT, UP0 ;  /* 0x000000150500728c */ /* 0x000fd2000bf05300 */
[----:B0-----:R-:W-:Y:S05]  /*04c0*/  BRA.U UP0, `(.L_x_0) ;  /* 0xfffffffd00647547 */ /* 0x001fea000b83ffff */
[----:B------:R-:W-:Y:S05]  /*04d0*/  EXIT ;  /* 0x000000000000794d */ /* 0x000fea0003800000 */
.L_x_1:
[----:B------:R-:W-:-:S00]  /*04e0*/  BRA `(.L_x_1) ;  /* 0xfffffffc00fc7947 */ /* 0x000fc0000383ffff */
[----:B------:R-:W-:-:S00]  /*04f0*/  NOP ;  /* 0x0000000000007918 */ /* 0x000fc00000000000 */
        /* <DEDUP_REMOVED lines=8> */
.L_x_15:


//--------------------- .text._Z29sparseAffineDualForwardKernelmmPKfS0_PKiS2_Pf --------------------------
	.section	.text._Z29sparseAffineDualForwardKernelmmPKfS0_PKiS2_Pf,"ax",@progbits
	.align	128
        .global         _Z29sparseAffineDualForwardKernelmmPKfS0_PKiS2_Pf
        .type           _Z29sparseAffineDualForwardKernelmmPKfS0_PKiS2_Pf,@function
        .size           _Z29sparseAffineDualForwardKernelmmPKfS0_PKiS2_Pf,(.L_x_16 - _Z29sparseAffineDualForwardKernelmmPKfS0_PKiS2_Pf)
        .other          _Z29sparseAffineDualForwardKernelmmPKfS0_PKiS2_Pf,@"STO_CUDA_ENTRY STV_DEFAULT"
_Z29sparseAffineDualForwardKernelmmPKfS0_PKiS2_Pf:
.text._Z29sparseAffineDualForwardKernelmmPKfS0_PKiS2_Pf:
[----:B------:R-:W-:Y:S01]  /*0000*/  LDC R1, c[0x0][0x37c] ;  /* 0x0000df00ff017b82 */ /* 0x000fe20000000800 */
[----:B------:R-:W0:Y:S07]  /*0010*/  S2R R3, SR_TID.X ;  /* 0x0000000000037919 */ /* 0x000e2e0000002100 */
[----:B------:R-:W0:Y:S01]  /*0020*/  S2UR UR4, SR_CTAID.X ;  /* 0x00000000000479c3 */ /* 0x000e220000002500 */
[----:B------:R-:W1:Y:S07]  /*0030*/  LDCU.64 UR6, c[0x0][0x388] ;  /* 0x00007100ff0677ac */ /* 0x000e6e0008000a00 */
[----:B------:R-:W0:Y:S02]  /*0040*/  LDC R4, c[0x0][0x360] ;  /* 0x0000d800ff047b82 */ /* 0x000e240000000800 */
[----:B0-----:R-:W-:-:S05]  /*0050*/  IMAD R4, R4, UR4, R3 ;  /* 0x0000000404047c24 */ /* 0x001fca000f8e0203 */
[----:B-1----:R-:W-:-:S04]  /*0060*/  ISETP.GE.U32.AND P0, PT, R4, UR6, PT ;  /* 0x0000000604007c0c */ /* 0x002fc8000bf06070 */
[----:B------:R-:W-:-:S13]  /*0070*/  ISETP.GE.U32.AND.EX P0, PT, RZ, UR7, PT, P0 ;  /* 0x00000007ff007c0c */ /* 0x000fda000bf06100 */
[----:B------:R-:W-:Y:S05]  /*0080*/  @P0 EXIT ;  /* 0x000000000000094d */ /* 0x000fea0003800000 */
[----:B------:R-:W0:Y:S01]  /*0090*/  LDCU.64 UR4, c[0x0][0x398] ;  /* 0x00007300ff0477ac */ /* 0x000e220008000a00 */
[----:B------:R-:W1:Y:S01]  /*00a0*/  LDCU.64 UR10, c[0x0][0x358] ;  /* 0x00006b00ff0a77ac */ /* 0x000e620008000a00 */
[----:B0-----:R-:W-:-:S04]  /*00b0*/  LEA R2, P0, R4, UR4, 0x2 ;  /* 0x0000000404027c11 */ /* 0x001fc8000f8010ff */
[----:B------:R-:W-:Y:S01]  /*00c0*/  LEA.HI.X R3, R4, UR5, RZ, 0x2, P0 ;  /* 0x0000000504037c11 */ /* 0x000fe200080f14ff */
[----:B------:R-:W0:Y:S04]  /*00d0*/  LDCU.64 UR4, c[0x0][0x380] ;  /* 0x00007000ff0477ac */ /* 0x000e280008000a00 */
[----:B-1----:R-:W2:Y:S01]  /*00e0*/  LDG.E R2, desc[UR10][R2.64] ;  /* 0x0000000a02027981 */ /* 0x002ea2000c1e1900 */
[----:B------:R-:W1:Y:S01]  /*00f0*/  S2UR UR9, SR_CTAID.Y ;  /* 0x00000000000979c3 */ /* 0x000e620000002600 */
[----:B0-----:R-:W-:-:S04]  /*0100*/  UISETP.NE.U32.AND UP0, UPT, UR4, URZ, UPT ;  /* 0x000000ff0400728c */ /* 0x001fc8000bf05070 */
[----:B------:R-:W-:Y:S01]  /*0110*/  UISETP.NE.AND.EX UP0, UPT, UR5, URZ, UPT, UP0 ;  /* 0x000000ff0500728c */ /* 0x000fe2000bf05300 */
[----:B--2---:R-:W-:-:S08]  /*0120*/  IMAD.MOV.U32 R0, RZ, RZ, R2 ;  /* 0x000000ffff007224 */ /* 0x004fd000078e0002 */
[----:B-1----:R-:W-:Y:S05]  /*0130*/  BRA.U !UP0, `(.L_x_2) ;  /* 0x0000000108c07547 */ /* 0x002fea000b800000 */
[----:B------:R-:W-:Y:S01]  /*0140*/  IMAD.MOV.U32 R0, RZ, RZ, R2 ;  /* 0x000000ffff007224 */ /* 0x000fe200078e0002 */
[----:B------:R-:W0:Y:S01]  /*0150*/  LDCU.64 UR22, c[0x0][0x388] ;  /* 0x00007100ff1677ac */ /* 0x000e220008000a00 */
[----:B------:R-:W1:Y:S01]  /*0160*/  LDCU.64 UR20, c[0x0][0x380] ;  /* 0x00007000ff1477ac */ /* 0x000e620008000a00 */
[----:B------:R-:W2:Y:S01]  /*0170*/  LDCU.64 UR14, c[0x0][0x3a0] ;  /* 0x00007400ff0e77ac */ /* 0x000ea20008000a00 */
[----:B------:R-:W3:Y:S01]  /*0180*/  LDCU.64 UR16, c[0x0][0x3a8] ;  /* 0x00007500ff1077ac */ /* 0x000ee20008000a00 */
[----:B------:R-:W4:Y:S01]  /*0190*/  LDCU.64 UR18, c[0x0][0x390] ;  /* 0x00007200ff1277ac */ /* 0x000f220008000a00 */
[----:B------:R-:W-:Y:S01]  /*01a0*/  UMOV UR4, URZ ;  /* 0x000000ff00047c82 */ /* 0x000fe20008000000 */
[----:B------:R-:W-:-:S05]  /*01b0*/  UMOV UR5, URZ ;  /* 0x000000ff00057c82 */ /* 0x000fca0008000000 */
.L_x_3:
[----:B-1----:R-:W-:-:S04]  /*01c0*/  UIMAD.WIDE.U32 UR6, UR9, UR20, UR4 ;  /* 0x00000014090672a5 */ /* 0x002fc8000f8e0004 */
[----:B------:R-:W-:Y:S02]  /*01d0*/  UIMAD UR7, UR9, UR21, UR7 ;  /* 0x00000015090772a4 */ /* 0x000fe4000f8e0207 */
[----:B------:R-:W-:Y:S02]  /*01e0*/  USHF.L.U32 UR8, UR6, 0x2, URZ ;  /* 0x0000000206087899 */ /* 0x000fe400080006ff */
[----:B------:R-:W-:Y:S02]  /*01f0*/  USHF.L.U64.HI UR7, UR6, 0x2, UR7 ;  /* 0x0000000206077899 */ /* 0x000fe40008010207 */
[----:B--2---:R-:W-:-:S04]  /*0200*/  UIADD3 UR6, UP0, UPT, UR8, UR14, URZ ;  /* 0x0000000e08067290 */ /* 0x004fc8000ff1e0ff */
[----:B------:R-:W-:Y:S02]  /*0210*/  UIADD3.X UR12, UPT, UPT, UR7, UR15, URZ, UP0, !UPT ;  /* 0x0000000f070c7290 */ /* 0x000fe400087fe4ff */
[----:B------:R-:W-:-:S04]  /*0220*/  IMAD.U32 R6, RZ, RZ, UR6 ;  /* 0x00000006ff067e24 */ /* 0x000fc8000f8e00ff */
[----:B------:R-:W-:-:S05]  /*0230*/  MOV R7, UR12 ;  /* 0x0000000c00077c02 */ /* 0x000fca0008000f00 */
[----:B------:R-:W2:Y:S02]  /*0240*/  LDG.E R11, desc[UR10][R6.64] ;  /* 0x0000000a060b7981 */ /* 0x000ea4000c1e1900 */
[----:B--2---:R-:W-:-:S13]  /*0250*/  ISETP.NE.AND P0, PT, R11, -0x1, PT ;  /* 0xffffffff0b00780c */ /* 0x004fda0003f05270 */
[----:B------:R-:W-:Y:S05]  /*0260*/  @!P0 BRA `(.L_x_2) ;  /* 0x0000000000748947 */ /* 0x000fea0003800000 */
[----:B---3--:R-:W-:-:S04]  /*0270*/  UIADD3 UR6, UP0, UPT, UR8, UR16, URZ ;  /* 0x0000001008067290 */ /* 0x008fc8000ff1e0ff */
[----:B------:R-:W-:Y:S02]  /*0280*/  UIADD3.X UR7, UPT, UPT, UR7, UR17, URZ, UP0, !UPT ;  /* 0x0000001107077290 */ /* 0x000fe400087fe4ff */
[----:B------:R-:W-:-:S04]  /*0290*/  IMAD.U32 R8, RZ, RZ, UR6 ;  /* 0x00000006ff087e24 */ /* 0x000fc8000f8e00ff */
[----:B------:R-:W-:-:S06]  /*02a0*/  IMAD.U32 R9, RZ, RZ, UR7 ;  /* 0x00000007ff097e24 */ /* 0x000fcc000f8e00ff */
[----:B------:R-:W2:Y:S01]  /*02b0*/  LDG.E R9, desc[UR10][R8.64] ;  /* 0x0000000a08097981 */ /* 0x000ea2000c1e1900 */
[----:B------:R-:W-:-:S05]  /*02c0*/  SHF.R.S32.HI R5, RZ, 0x1f, R11 ;  /* 0x0000001fff057819 */ /* 0x000fca000001140b */
[----:B0-----:R-:W-:Y:S02]  /*02d0*/  IMAD R10, R5, UR22, RZ ;  /* 0x00000016050a7c24 */ /* 0x001fe4000f8e02ff */
[----:B------:R-:W-:-:S03]  /*02e0*/  HFMA2 R5, -RZ, RZ, 0, 0 ;  /* 0x00000000ff057431 */ /* 0x000fc600000001ff */
[----:B------:R-:W-:Y:S01]  /*02f0*/  IMAD.WIDE.U32 R6, R11, UR22, R4 ;  /* 0x000000160b067c25 */ /* 0x000fe2000f8e0004 */
[----:B--2---:R-:W-:-:S03]  /*0300*/  SHF.R.S32.HI R3, RZ, 0x1f, R9 ;  /* 0x0000001fff037819 */ /* 0x004fc60000011409 */
[----:B------:R-:W-:-:S04]  /*0310*/  IMAD.WIDE.U32 R12, R9, UR22, R4 ;  /* 0x00000016090c7c25 */ /* 0x000fc8000f8e0004 */
[----:B------:R-:W-:Y:S01]  /*0320*/  IMAD R14, R3, UR22, RZ ;  /* 0x00000016030e7c24 */ /* 0x000fe2000f8e02ff */
[----:B----4-:R-:W-:Y:S01]  /*0330*/  LEA R8, P1, R12, UR18, 0x2 ;  /* 0x000000120c087c11 */ /* 0x010fe2000f8210ff */
[----:B------:R-:W-:Y:S01]  /*0340*/  IMAD R3, R11, UR23, R10 ;  /* 0x000000170b037c24 */ /* 0x000fe2000f8e020a */
[----:B------:R-:W-:Y:S01]  /*0350*/  LEA R10, P0, R6, UR18, 0x2 ;  /* 0x00000012060a7c11 */ /* 0x000fe2000f8010ff */
[----:B------:R-:W-:Y:S02]  /*0360*/  IMAD R11, R9, UR23, R14 ;  /* 0x00000017090b7c24 */ /* 0x000fe4000f8e020e */
[----:B------:R-:W-:-:S03]  /*0370*/  IMAD.IADD R5, R7, 0x1, R3 ;  /* 0x0000000107057824 */ /* 0x000fc600078e0203 */
[----:B------:R-:W-:Y:S02]  /*0380*/  IADD3 R3, PT, PT, R13, R11, RZ ;  /* 0x0000000b0d037210 */ /* 0x000fe40007ffe0ff */
[----:B------:R-:W-:Y:S02]  /*0390*/  LEA.HI.X R11, R6, UR19, R5, 0x2, P0 ;  /* 0x00000013060b7c11 */ /* 0x000fe400080f1405 */
[----:B------:R-:W-:-:S04]  /*03a0*/  LEA.HI.X R9, R12, UR19, R3, 0x2, P1 ;  /* 0x000000130c097c11 */ /* 0x000fc800088f1403 */
[----:B------:R-:W2:Y:S04]  /*03b0*/  LDG.E R11, desc[UR10][R10.64] ;  /* 0x0000000a0a0b7981 */ /* 0x000ea8000c1e1900 */
[----:B------:R-:W3:Y:S01]  /*03c0*/  LDG.E R9, desc[UR10][R8.64] ;  /* 0x0000000a08097981 */ /* 0x000ee2000c1e1900 */
[----:B------:R-:W-:-:S04]  /*03d0*/  UIADD3 UR4, UP0, UPT, UR4, 0x1, URZ ;  /* 0x0000000104047890 */ /* 0x000fc8000ff1e0ff */
[----:B------:R-:W-:Y:S02]  /*03e0*/  UIADD3.X UR5, UPT, UPT, URZ, UR5, URZ, UP0, !UPT ;  /* 0x00000005ff057290 */ /* 0x000fe400087fe4ff */
[----:B------:R-:W-:-:S04]  /*03f0*/  UISETP.NE.U32.AND UP0, UPT, UR4, UR20, UPT ;  /* 0x000000140400728c */ /* 0x000fc8000bf05070 */
[----:B------:R-:W-:Y:S01]  /*0400*/  UISETP.NE.AND.EX UP0, UPT, UR5, UR21, UPT, UP0 ;  /* 0x000000150500728c */ /* 0x000fe2000bf05300 */
[----:B--2---:R-:W-:Y:S01]  /*0410*/  FADD R2, R2, R11 ;  /* 0x0000000b02027221 */ /* 0x004fe20000000000 */
[----:B---3--:R-:W-:-:S07]  /*0420*/  FADD R0, R0, R9 ;  /* 0x0000000900007221 */ /* 0x008fce0000000000 */
[----:B------:R-:W-:Y:S05]  /*0430*/  BRA.U UP0, `(.L_x_3) ;  /* 0xfffffffd00607547 */ /* 0x000fea000b83ffff */
.L_x_2:
[----:B------:R-:W1:Y:S01]  /*0440*/  LDC.64 R8, c[0x0][0x388] ;  /* 0x0000e200ff087b82 */ /* 0x000e620000000a00 */
[----:B------:R-:W2:Y:S01]  /*0450*/  LDCU.64 UR4, c[0x0][0x3b0] ;  /* 0x00007600ff0477ac */ /* 0x000ea20008000a00 */
[----:B-1----:R-:W-:-:S04]  /*0460*/  IMAD.WIDE.U32 R6, R8, UR9, RZ ;  /* 0x0000000908067c25 */ /* 0x002fc8000f8e00ff */
[----:B------:R-:W-:Y:S01]  /*0470*/  IMAD R5, R9, UR9, R7 ;  /* 0x0000000909057c24 */ /* 0x000fe2000f8e0207 */
[----:B------:R-:W-:-:S04]  /*0480*/  LEA R3, P0, R6, R4, 0x1 ;  /* 0x0000000406037211 */ /* 0x000fc800078008ff */
[----:B------:R-:W-:Y:S02]  /*0490*/  LEA.HI.X R6, R6, RZ, R5, 0x1, P0 ;  /* 0x000000ff06067211 */ /* 0x000fe400000f0c05 */
[----:B--2---:R-:W-:-:S04]  /*04a0*/  LEA R4, P0, R3, UR4, 0x2 ;  /* 0x0000000403047c11 */ /* 0x004fc8000f8010ff */
[----:B------:R-:W-:Y:S02]  /*04b0*/  LEA.HI.X R5, R3, UR5, R6, 0x2, P0 ;  /* 0x0000000503057c11 */ /* 0x000fe400080f1406 */
[----:B------:R-:W-:-:S03]  /*04c0*/  LEA R6, P0, R8, R4, 0x2 ;  /* 0x0000000408067211 */ /* 0x000fc600078010ff */
[----:B------:R-:W-:Y:S01]  /*04d0*/  STG.E desc[UR10][R4.64], R2 ;  /* 0x0000000204007986 */ /* 0x000fe2000c10190a */
[----:B------:R-:W-:-:S05]  /*04e0*/  LEA.HI.X R7, R8, R5, R9, 0x2, P0 ;  /* 0x0000000508077211 */ /* 0x000fca00000f1409 */
[----:B------:R-:W-:Y:S01]  /*04f0*/  STG.E desc[UR10][R6.64], R0 ;  /* 0x0000000006007986 */ /* 0x000fe2000c10190a */
[----:B0--34-:R-:W-:Y:S05]  /*0500*/  EXIT ;  /* 0x000000000000794d */ /* 0x019fea0003800000 */
.L_x_4:
        /* <DEDUP_REMOVED lines=15> */
.L_x_16:


//--------------------- .text._Z26sparseAffineBackwardKernelILb1EEvmmPfS0_PKiPKf --------------------------
	.section	.text._Z26sparseAffineBackwardKernelILb1EEvmmPfS0_PKiPKf,"ax",@progbits
	.align	128
        .global         _Z26sparseAffineBackwardKernelILb1EEvmmPfS0_PKiPKf
        .type           _Z26sparseAffineBackwardKernelILb1EEvmmPfS0_PKiPKf,@function
        .size           _Z26sparseAffineBackwardKernelILb1EEvmmPfS0_PKiPKf,(.L_x_17 - _Z26sparseAffineBackwardKernelILb1EEvmmPfS0_PKiPKf)
        .other          _Z26sparseAffineBackwardKernelILb1EEvmmPfS0_PKiPKf,@"STO_CUDA_ENTRY STV_DEFAULT"
_Z26sparseAffineBackwardKernelILb1EEvmmPfS0_PKiPKf:
.text._Z26sparseAffineBackwardKernelILb1EEvmmPfS0_PKiPKf:
        /* <DEDUP_REMOVED lines=9> */
[----:B------:R-:W0:Y:S01]  /*0090*/  S2R R5, SR_CTAID.Y ;  /* 0x0000000000057919 */ /* 0x000e220000002600 */
[----:B------:R-:W1:Y:S01]  /*00a0*/  LDCU.64 UR4, c[0x0][0x3a8] ;  /* 0x00007500ff0477ac */ /* 0x000e620008000a00 */
[----:B------:R-:W-:Y:S01]  /*00b0*/  IMAD.MOV.U32 R3, RZ, RZ, RZ ;  /* 0x000000ffff037224 */ /* 0x000fe200078e00ff */
[----:B------:R-:W2:Y:S01]  /*00c0*/  LDCU.64 UR6, c[0x0][0x358] ;  /* 0x00006b00ff0677ac */ /* 0x000ea20008000a00 */
[----:B0-----:R-:W-:-:S04]  /*00d0*/  IMAD.WIDE.U32 R6, R5, UR8, R2 ;  /* 0x0000000805067c25 */ /* 0x001fc8000f8e0002 */
[----:B------:R-:W-:Y:S01]  /*00e0*/  IMAD R7, R5, UR9, R7 ;  /* 0x0000000905077c24 */ /* 0x000fe2000f8e0207 */
[----:B-1----:R-:W-:-:S04]  /*00f0*/  LEA R8, P0, R6, UR4, 0x2 ;  /* 0x0000000406087c11 */ /* 0x002fc8000f8010ff */
[----:B------:R-:W-:Y:S01]  /*0100*/  LEA.HI.X R9, R6, UR5, R7, 0x2, P0 ;  /* 0x0000000506097c11 */ /* 0x000fe200080f1407 */
[----:B------:R-:W0:Y:S04]  /*0110*/  LDCU.64 UR4, c[0x0][0x398] ;  /* 0x00007300ff0477ac */ /* 0x000e280008000a00 */
[----:B--2---:R-:W2:Y:S01]  /*0120*/  LDG.E R15, desc[UR6][R8.64] ;  /* 0x00000006080f7981 */ /* 0x004ea2000c1e1900 */
[----:B0-----:R-:W-:-:S04]  /*0130*/  LEA R6, P0, R2, UR4, 0x2 ;  /* 0x0000000402067c11 */ /* 0x001fc8000f8010ff */
[----:B------:R-:W-:Y:S01]  /*0140*/  LEA.HI.X R7, R2, UR5, RZ, 0x2, P0 ;  /* 0x0000000502077c11 */ /* 0x000fe200080f14ff */
[----:B------:R-:W0:Y:S02]  /*0150*/  LDCU.64 UR4, c[0x0][0x380] ;  /* 0x00007000ff0477ac */ /* 0x000e240008000a00 */
[----:B0-----:R-:W-:-:S04]  /*0160*/  ISETP.NE.U32.AND P0, PT, RZ, UR4, PT ;  /* 0x00000004ff007c0c */ /* 0x001fc8000bf05070 */
[----:B------:R-:W-:Y:S01]  /*0170*/  ISETP.NE.AND.EX P0, PT, RZ, UR5, PT, P0 ;  /* 0x00000005ff007c0c */ /* 0x000fe2000bf05300 */
[----:B--2---:R0:W-:-:S12]  /*0180*/  REDG.E.ADD.F32.FTZ.RN.STRONG.GPU desc[UR6][R6.64], R15 ;  /* 0x0000000f060079a6 */ /* 0x0041d8000c12f306 */
[----:B------:R-:W-:Y:S05]  /*0190*/  @!P0 EXIT ;  /* 0x000000000000894d */ /* 0x000fea0003800000 */
[----:B0-----:R-:W0:Y:S01]  /*01a0*/  LDC.64 R6, c[0x0][0x380] ;  /* 0x0000e000ff067b82 */ /* 0x001e220000000a00 */
[----:B------:R-:W1:Y:S01]  /*01b0*/  LDCU.64 UR10, c[0x0][0x388] ;  /* 0x00007100ff0a77ac */ /* 0x000e620008000a00 */
[----:B------:R-:W2:Y:S06]  /*01c0*/  LDCU.64 UR8, c[0x0][0x390] ;  /* 0x00007200ff0877ac */ /* 0x000eac0008000a00 */
[----:B------:R-:W3:Y:S01]  /*01d0*/  LDC.64 R8, c[0x0][0x3a0] ;  /* 0x0000e800ff087b82 */ /* 0x000ee20000000a00 */
[----:B------:R-:W-:Y:S01]  /*01e0*/  UMOV UR4, URZ ;  /* 0x000000ff00047c82 */ /* 0x000fe20008000000 */
[----:B------:R-:W-:-:S05]  /*01f0*/  UMOV UR5, URZ ;  /* 0x000000ff00057c82 */ /* 0x000fca0008000000 */
.L_x_5:
[----:B0-----:R-:W-:-:S04]  /*0200*/  IMAD.WIDE.U32 R10, R5, R6, UR4 ;  /* 0x00000004050a7e25 */ /* 0x001fc8000f8e0006 */
[----:B------:R-:W-:Y:S01]  /*0210*/  IMAD R0, R5, R7, R11 ;  /* 0x0000000705007224 */ /* 0x000fe200078e020b */
[----:B---3--:R-:W-:-:S04]  /*0220*/  LEA R12, P0, R10, R8, 0x2 ;  /* 0x000000080a0c7211 */ /* 0x008fc800078010ff */
[----:B------:R-:W-:-:S06]  /*0230*/  LEA.HI.X R13, R10, R9, R0, 0x2, P0 ;  /* 0x000000090a0d7211 */ /* 0x000fcc00000f1400 */
[----:B------:R-:W3:Y:S02]  /*0240*/  LDG.E R13, desc[UR6][R12.64] ;  /* 0x000000060c0d7981 */ /* 0x000ee4000c1e1900 */
[----:B---3--:R-:W-:-:S13]  /*0250*/  ISETP.NE.AND P0, PT, R13, -0x1, PT ;  /* 0xffffffff0d00780c */ /* 0x008fda0003f05270 */
[----:B-12---:R-:W-:Y:S05]  /*0260*/  @!P0 EXIT ;  /* 0x000000000000894d */ /* 0x006fea0003800000 */
[----:B------:R-:W-:Y:S01]  /*0270*/  SHF.R.S32.HI R0, RZ, 0x1f, R13 ;  /* 0x0000001fff007819 */ /* 0x000fe2000001140d */
[----:B------:R-:W-:Y:S02]  /*0280*/  IMAD.MOV.U32 R10, RZ, RZ, R2 ;  /* 0x000000ffff0a7224 */ /* 0x000fe400078e0002 */
[----:B------:R-:W-:Y:S02]  /*0290*/  IMAD.MOV.U32 R11, RZ, RZ, RZ ;  /* 0x000000ffff0b7224 */ /* 0x000fe400078e00ff */
[----:B------:R-:W-:Y:S02]  /*02a0*/  IMAD R0, R0, UR10, RZ ;  /* 0x0000000a00007c24 */ /* 0x000fe4000f8e02ff */
[----:B------:R-:W-:-:S04]  /*02b0*/  IMAD.WIDE.U32 R10, R13, UR10, R10 ;  /* 0x0000000a0d0a7c25 */ /* 0x000fc8000f8e000a */
[----:B------:R-:W-:Y:S01]  /*02c0*/  IMAD R13, R13, UR11, R0 ;  /* 0x0000000b0d0d7c24 */ /* 0x000fe2000f8e0200 */
[----:B------:R-:W-:Y:S01]  /*02d0*/  UIADD3 UR4, UP0, UPT, UR4, 0x1, URZ ;  /* 0x0000000104047890 */ /* 0x000fe2000ff1e0ff */
[----:B------:R-:W-:Y:S02]  /*02e0*/  LEA R12, P0, R10, UR8, 0x2 ;  /* 0x000000080a0c7c11 */ /* 0x000fe4000f8010ff */
[----:B------:R-:W-:Y:S01]  /*02f0*/  IMAD.IADD R11, R11, 0x1, R13 ;  /* 0x000000010b0b7824 */ /* 0x000fe200078e020d */
[----:B------:R-:W-:-:S04]  /*0300*/  UIADD3.X UR5, UPT, UPT, URZ, UR5, URZ, UP0, !UPT ;  /* 0x00000005ff057290 */ /* 0x000fc800087fe4ff */
[----:B------:R-:W-:Y:S02]  /*0310*/  LEA.HI.X R13, R10, UR9, R11, 0x2, P0 ;  /* 0x000000090a0d7c11 */ /* 0x000fe400080f140b */
[----:B------:R-:W-:-:S03]  /*0320*/  ISETP.NE.U32.AND P0, PT, R6, UR4, PT ;  /* 0x0000000406007c0c */ /* 0x000fc6000bf05070 */
[----:B------:R4:W-:Y:S01]  /*0330*/  REDG.E.ADD.F32.FTZ.RN.STRONG.GPU desc[UR6][R12.64], R15 ;  /* 0x0000000f0c0079a6 */ /* 0x0009e2000c12f306 */
[----:B------:R-:W-:-:S13]  /*0340*/  ISETP.NE.AND.EX P0, PT, R7, UR5, PT, P0 ;  /* 0x0000000507007c0c */ /* 0x000fda000bf05300 */
[----:B----4-:R-:W-:Y:S05]  /*0350*/  @P0 BRA `(.L_x_5) ;  /* 0xfffffffc00a80947 */ /* 0x010fea000383ffff */
[----:B------:R-:W-:Y:S05]  /*0360*/  EXIT ;  /* 0x000000000000794d */ /* 0x000fea0003800000 */
.L_x_6:
        /* <DEDUP_REMOVED lines=9> */
.L_x_17:


//--------------------- .text._Z26sparseAffineBackwardKernelILb0EEvmmPfS0_PKiPKf --------------------------
	.section	.text._Z26sparseAffineBackwardKernelILb0EEvmmPfS0_PKiPKf,"ax",@progbits
	.align	128
        .global         _Z26sparseAffineBackwardKernelILb0EEvmmPfS0_PKiPKf
        .type           _Z26sparseAffineBackwardKernelILb0EEvmmPfS0_PKiPKf,@function
        .size           _Z26sparseAffineBackwardKernelILb0EEvmmPfS0_PKiPKf,(.L_x_18 - _Z26sparseAffineBackwardKernelILb0EEvmmPfS0_PKiPKf)
        .other          _Z26sparseAffineBackwardKernelILb0EEvmmPfS0_PKiPKf,@"STO_CUDA_ENTRY STV_DEFAULT"
_Z26sparseAffineBackwardKernelILb0EEvmmPfS0_PKiPKf:
.text._Z26sparseAffineBackwardKernelILb0EEvmmPfS0_PKiPKf:
        /* <DEDUP_REMOVED lines=9> */
[----:B------:R-:W0:Y:S02]  /*0090*/  LDCU.64 UR4, c[0x0][0x380] ;  /* 0x00007000ff0477ac */ /* 0x000e240008000a00 */
[----:B0-----:R-:W-:-:S04]  /*00a0*/  ISETP.NE.U32.AND P0, PT, RZ, UR4, PT ;  /* 0x00000004ff007c0c */ /* 0x001fc8000bf05070 */
[----:B------:R-:W-:-:S13]  /*00b0*/  ISETP.NE.AND.EX P0, PT, RZ, UR5, PT, P0 ;  /* 0x00000005ff007c0c */ /* 0x000fda000bf05300 */
[----:B------:R-:W-:Y:S05]  /*00c0*/  @!P0 EXIT ;  /* 0x000000000000894d */ /* 0x000fea0003800000 */
[----:B------:R-:W0:Y:S01]  /*00d0*/  S2R R15, SR_CTAID.Y ;  /* 0x00000000000f7919 */ /* 0x000e220000002600 */
[----:B------:R-:W1:Y:S01]  /*00e0*/  LDCU.64 UR4, c[0x0][0x3a8] ;  /* 0x00007500ff0477ac */ /* 0x000e620008000a00 */
[----:B------:R-:W-:Y:S01]  /*00f0*/  IMAD.MOV.U32 R3, RZ, RZ, RZ ;  /* 0x000000ffff037224 */ /* 0x000fe200078e00ff */
[----:B------:R-:W2:Y:S01]  /*0100*/  LDC.64 R6, c[0x0][0x3a0] ;  /* 0x0000e800ff067b82 */ /* 0x000ea20000000a00 */
[----:B------:R-:W3:Y:S01]  /*0110*/  LDCU.64 UR6, c[0x0][0x358] ;  /* 0x00006b00ff0677ac */ /* 0x000ee20008000a00 */
[----:B------:R-:W4:Y:S01]  /*0120*/  LDCU.64 UR12, c[0x0][0x388] ;  /* 0x00007100ff0c77ac */ /* 0x000f220008000a00 */
[----:B------:R-:W0:Y:S02]  /*0130*/  LDCU.64 UR10, c[0x0][0x390] ;  /* 0x00007200ff0a77ac */ /* 0x000e240008000a00 */
[----:B0-----:R-:W-:-:S04]  /*0140*/  IMAD.WIDE.U32 R4, R15, UR8, R2 ;  /* 0x000000080f047c25 */ /* 0x001fc8000f8e0002 */
[----:B------:R-:W-:Y:S01]  /*0150*/  IMAD R5, R15, UR9, R5 ;  /* 0x000000090f057c24 */ /* 0x000fe2000f8e0205 */
[----:B-1----:R-:W-:-:S04]  /*0160*/  LEA R8, P0, R4, UR4, 0x2 ;  /* 0x0000000404087c11 */ /* 0x002fc8000f8010ff */
[----:B------:R-:W-:Y:S02]  /*0170*/  LEA.HI.X R9, R4, UR5, R5, 0x2, P0 ;  /* 0x0000000504097c11 */ /* 0x000fe400080f1405 */
[----:B------:R-:W0:Y:S03]  /*0180*/  LDC.64 R4, c[0x0][0x380] ;  /* 0x0000e000ff047b82 */ /* 0x000e260000000a00 */
[----:B---3--:R1:W5:Y:S01]  /*0190*/  LDG.E R13, desc[UR6][R8.64] ;  /* 0x00000006080d7981 */ /* 0x008362000c1e1900 */
[----:B------:R-:W-:Y:S01]  /*01a0*/  UMOV UR4, URZ ;  /* 0x000000ff00047c82 */ /* 0x000fe20008000000 */
[----:B----4-:R-:W-:-:S05]  /*01b0*/  UMOV UR5, URZ ;  /* 0x000000ff00057c82 */ /* 0x010fca0008000000 */
.L_x_7:
[----:B01----:R-:W-:-:S04]  /*01c0*/  IMAD.WIDE.U32 R8, R15, R4, UR4 ;  /* 0x000000040f087e25 */ /* 0x003fc8000f8e0004 */
[----:B------:R-:W-:Y:S01]  /*01d0*/  IMAD R0, R15, R5, R9 ;  /* 0x000000050f007224 */ /* 0x000fe200078e0209 */
[----:B--2---:R-:W-:-:S04]  /*01e0*/  LEA R10, P0, R8, R6, 0x2 ;  /* 0x00000006080a7211 */ /* 0x004fc800078010ff */
[----:B------:R-:W-:-:S06]  /*01f0*/  LEA.HI.X R11, R8, R7, R0, 0x2, P0 ;  /* 0x00000007080b7211 */ /* 0x000fcc00000f1400 */
[----:B------:R-:W2:Y:S02]  /*0200*/  LDG.E R11, desc[UR6][R10.64] ;  /* 0x000000060a0b7981 */ /* 0x000ea4000c1e1900 */
[----:B--2---:R-:W-:-:S13]  /*0210*/  ISETP.NE.AND P0, PT, R11, -0x1, PT ;  /* 0xffffffff0b00780c */ /* 0x004fda0003f05270 */
[----:B------:R-:W-:Y:S05]  /*0220*/  @!P0 EXIT ;  /* 0x000000000000894d */ /* 0x000fea0003800000 */
        /* <DEDUP_REMOVED lines=12> */
[----:B-----5:R3:W-:Y:S01]  /*02f0*/  REDG.E.ADD.F32.FTZ.RN.STRONG.GPU desc[UR6][R10.64], R13 ;  /* 0x0000000d0a0079a6 */ /* 0x0207e2000c12f306 */
[----:B------:R-:W-:-:S13]  /*0300*/  ISETP.NE.AND.EX P0, PT, R5, UR5, PT, P0 ;  /* 0x0000000505007c0c */ /* 0x000fda000bf05300 */
[----:B---3--:R-:W-:Y:S05]  /*0310*/  @P0 BRA `(.L_x_7) ;  /* 0xfffffffc00a80947 */ /* 0x008fea000383ffff */
[----:B------:R-:W-:Y:S05]  /*0320*/  EXIT ;  /* 0x000000000000794d */ /* 0x000fea0003800000 */
.L_x_8:
        /* <DEDUP_REMOVED lines=13> */
.L_x_18:


//--------------------- .text._Z25sparseAffineForwardKernelILb1EEvmmPKfS1_PKiPf --------------------------
	.section	.text._Z25sparseAffineForwardKernelILb1EEvmmPKfS1_PKiPf,"ax",@progbits
	.align	128
        .global         _Z25sparseAffineForwardKernelILb1EEvmmPKfS1_PKiPf
        .type           _Z25sparseAffineForwardKernelILb1EEvmmPKfS1_PKiPf,@function
        .size           _Z25sparseAffineForwardKernelILb1EEvmmPKfS1_PKiPf,(.L_x_19 - _Z25sparseAffineForwardKernelILb1EEvmmPKfS1_PKiPf)
        .other          _Z25sparseAffineForwardKernelILb1EEvmmPKfS1_PKiPf,@"STO_CUDA_ENTRY STV_DEFAULT"
_Z25sparseAffineForwardKernelILb1EEvmmPKfS1_PKiPf:
.text._Z25sparseAffineForwardKernelILb1EEvmmPKfS1_PKiPf:
        /* <DEDUP_REMOVED lines=11> */
[----:B------:R-:W2:Y:S01]  /*00b0*/  S2R R11, SR_CTAID.Y ;  /* 0x00000000000b7919 */ /* 0x000ea20000002600 */
[----:B------:R-:W3:Y:S01]  /*00c0*/  LDCU.64 UR10, c[0x0][0x380] ;  /* 0x00007000ff0a77ac */ /* 0x000ee20008000a00 */
[----:B0-----:R-:W-:-:S04]  /*00d0*/  LEA R8, P0, R2, UR4, 0x2 ;  /* 0x0000000402087c11 */ /* 0x001fc8000f8010ff */
[----:B------:R-:W-:Y:S01]  /*00e0*/  LEA.HI.X R9, R2, UR5, RZ, 0x2, P0 ;  /* 0x0000000502097c11 */ /* 0x000fe200080f14ff */
[----:B------:R-:W0:Y:S04]  /*00f0*/  LDCU.64 UR4, c[0x0][0x3a8] ;  /* 0x00007500ff0477ac */ /* 0x000e280008000a00 */
[----:B-1----:R1:W5:Y:S01]  /*0100*/  LDG.E R13, desc[UR6][R8.64] ;  /* 0x00000006080d7981 */ /* 0x002362000c1e1900 */
[----:B---3--:R-:W-:Y:S01]  /*0110*/  UISETP.NE.U32.AND UP0, UPT, UR10, URZ, UPT ;  /* 0x000000ff0a00728c */ /* 0x008fe2000bf05070 */
[----:B------:R-:W-:-:S03]  /*0120*/  IMAD.MOV.U32 R3, RZ, RZ, RZ ;  /* 0x000000ffff037224 */ /* 0x000fc600078e00ff */
[----:B------:R-:W-:Y:S01]  /*0130*/  UISETP.NE.AND.EX UP0, UPT, UR11, URZ, UPT, UP0 ;  /* 0x000000ff0b00728c */ /* 0x000fe2000bf05300 */
[----:B--2---:R-:W-:-:S04]  /*0140*/  IMAD.WIDE.U32 R6, R11, UR8, R2 ;  /* 0x000000080b067c25 */ /* 0x004fc8000f8e0002 */
[----:B------:R-:W-:Y:S01]  /*0150*/  IMAD R5, R11, UR9, R7 ;  /* 0x000000090b057c24 */ /* 0x000fe2000f8e0207 */
[----:B0-----:R-:W-:-:S04]  /*0160*/  LEA R4, P0, R6, UR4, 0x2 ;  /* 0x0000000406047c11 */ /* 0x001fc8000f8010ff */
[----:B------:R-:W-:Y:S01]  /*0170*/  LEA.HI.X R5, R6, UR5, R5, 0x2, P0 ;  /* 0x0000000506057c11 */ /* 0x000fe200080f1405 */
[----:B-1----:R-:W-:Y:S08]  /*0180*/  BRA.U !UP0, `(.L_x_9) ;  /* 0x0000000108747547 */ /* 0x002ff0000b800000 */
[----:B------:R-:W0:Y:S01]  /*0190*/  LDC.64 R6, c[0x0][0x380] ;  /* 0x0000e000ff067b82 */ /* 0x000e220000000a00 */
[----:B------:R-:W1:Y:S01]  /*01a0*/  LDCU.64 UR10, c[0x0][0x388] ;  /* 0x00007100ff0a77ac */ /* 0x000e620008000a00 */
[----:B------:R-:W2:Y:S06]  /*01b0*/  LDCU.64 UR8, c[0x0][0x390] ;  /* 0x00007200ff0877ac */ /* 0x000eac0008000a00 */
[----:B------:R-:W3:Y:S01]  /*01c0*/  LDC.64 R8, c[0x0][0x3a0] ;  /* 0x0000e800ff087b82 */ /* 0x000ee20000000a00 */
[----:B------:R-:W-:Y:S01]  /*01d0*/  UMOV UR4, URZ ;  /* 0x000000ff00047c82 */ /* 0x000fe20008000000 */
[----:B------:R-:W-:-:S05]  /*01e0*/  UMOV UR5, URZ ;  /* 0x000000ff00057c82 */ /* 0x000fca0008000000 */
.L_x_10:
[----:B0-----:R-:W-:-:S04]  /*01f0*/  IMAD.WIDE.U32 R14, R11, R6, UR4 ;  /* 0x000000040b0e7e25 */ /* 0x001fc8000f8e0006 */
[----:B------:R-:W-:Y:S01]  /*0200*/  IMAD R0, R11, R7, R15 ;  /* 0x000000070b007224 */ /* 0x000fe200078e020f */
[----:B---3--:R-:W-:-:S04]  /*0210*/  LEA R16, P0, R14, R8, 0x2 ;  /* 0x000000080e107211 */ /* 0x008fc800078010ff */
[----:B------:R-:W-:-:S06]  /*0220*/  LEA.HI.X R17, R14, R9, R0, 0x2, P0 ;  /* 0x000000090e117211 */ /* 0x000fcc00000f1400 */
[----:B------:R-:W3:Y:S02]  /*0230*/  LDG.E R17, desc[UR6][R16.64] ;  /* 0x0000000610117981 */ /* 0x000ee4000c1e1900 */
[----:B---3--:R-:W-:-:S13]  /*0240*/  ISETP.NE.AND P0, PT, R17, -0x1, PT ;  /* 0xffffffff1100780c */ /* 0x008fda0003f05270 */
[----:B------:R-:W-:Y:S05]  /*0250*/  @!P0 BRA `(.L_x_9) ;  /* 0x0000000000408947 */ /* 0x000fea0003800000 */
[----:B------:R-:W-:Y:S01]  /*0260*/  SHF.R.S32.HI R0, RZ, 0x1f, R17 ;  /* 0x0000001fff007819 */ /* 0x000fe20000011411 */
[----:B------:R-:W-:Y:S02]  /*0270*/  IMAD.MOV.U32 R14, RZ, RZ, R2 ;  /* 0x000000ffff0e7224 */ /* 0x000fe400078e0002 */
[----:B------:R-:W-:Y:S02]  /*0280*/  IMAD.MOV.U32 R15, RZ, RZ, RZ ;  /* 0x000000ffff0f7224 */ /* 0x000fe400078e00ff */
[----:B-1----:R-:W-:Y:S02]  /*0290*/  IMAD R0, R0, UR10, RZ ;  /* 0x0000000a00007c24 */ /* 0x002fe4000f8e02ff */
[----:B------:R-:W-:-:S04]  /*02a0*/  IMAD.WIDE.U32 R14, R17, UR10, R14 ;  /* 0x0000000a110e7c25 */ /* 0x000fc8000f8e000e */
[----:B------:R-:W-:Y:S01]  /*02b0*/  IMAD R17, R17, UR11, R0 ;  /* 0x0000000b11117c24 */ /* 0x000fe2000f8e0200 */
[----:B--2---:R-:W-:-:S03]  /*02c0*/  LEA R16, P0, R14, UR8, 0x2 ;  /* 0x000000080e107c11 */ /* 0x004fc6000f8010ff */
[----:B------:R-:W-:-:S05]  /*02d0*/  IMAD.IADD R15, R15, 0x1, R17 ;  /* 0x000000010f0f7824 */ /* 0x000fca00078e0211 */
[----:B------:R-:W-:-:S05]  /*02e0*/  LEA.HI.X R17, R14, UR9, R15, 0x2, P0 ;  /* 0x000000090e117c11 */ /* 0x000fca00080f140f */
[----:B------:R-:W2:Y:S01]  /*02f0*/  LDG.E R16, desc[UR6][R16.64] ;  /* 0x0000000610107981 */ /* 0x000ea2000c1e1900 */
[----:B------:R-:W-:-:S04]  /*0300*/  UIADD3 UR4, UP0, UPT, UR4, 0x1, URZ ;  /* 0x0000000104047890 */ /* 0x000fc8000ff1e0ff */
[----:B------:R-:W-:Y:S02]  /*0310*/  UIADD3.X UR5, UPT, UPT, URZ, UR5, URZ, UP0, !UPT ;  /* 0x00000005ff057290 */ /* 0x000fe400087fe4ff */
[----:B------:R-:W-:-:S04]  /*0320*/  ISETP.NE.U32.AND P0, PT, R6, UR4, PT ;  /* 0x0000000406007c0c */ /* 0x000fc8000bf05070 */
[----:B------:R-:W-:Y:S01]  /*0330*/  ISETP.NE.AND.EX P0, PT, R7, UR5, PT, P0 ;  /* 0x0000000507007c0c */ /* 0x000fe2000bf05300 */
[----:B--2--5:R-:W-:-:S12]  /*0340*/  FADD R13, R13, R16 ;  /* 0x000000100d0d7221 */ /* 0x024fd80000000000 */
[----:B------:R-:W-:Y:S05]  /*0350*/  @P0 BRA `(.L_x_10) ;  /* 0xfffffffc00a40947 */ /* 0x000fea000383ffff */
.L_x_9:
[----:B-----5:R-:W-:Y:S01]  /*0360*/  STG.E desc[UR6][R4.64], R13 ;  /* 0x0000000d04007986 */ /* 0x020fe2000c101906 */
[----:B-12---:R-:W-:Y:S05]  /*0370*/  EXIT ;  /* 0x000000000000794d */ /* 0x006fea0003800000 */
.L_x_11:
        /* <DEDUP_REMOVED lines=16> */
.L_x_19:


//--------------------- .text._Z25sparseAffineForwardKernelILb0EEvmmPKfS1_PKiPf --------------------------
	.section	.text._Z25sparseAffineForwardKernelILb0EEvmmPKfS1_PKiPf,"ax",@progbits
	.align	128
        .global         _Z25sparseAffineForwardKernelILb0EEvmmPKfS1_PKiPf
        .type           _Z25sparseAffineForwardKernelILb0EEvmmPKfS1_PKiPf,@function
        .size           _Z25sparseAffineForwardKernelILb0EEvmmPKfS1_PKiPf,(.L_x_20 - _Z25sparseAffineForwardKernelILb0EEvmmPKfS1_PKiPf)
        .other          _Z25sparseAffineForwardKernelILb0EEvmmPKfS1_PKiPf,@"STO_CUDA_ENTRY STV_DEFAULT"
_Z25sparseAffineForwardKernelILb0EEvmmPKfS1_PKiPf:
.text._Z25sparseAffineForwardKernelILb0EEvmmPKfS1_PKiPf:
        /* <DEDUP_REMOVED lines=11> */
[----:B------:R-:W-:Y:S02]  /*00b0*/  IMAD.MOV.U32 R3, RZ, RZ, RZ ;  /* 0x000000ffff037224 */ /* 0x000fe400078e00ff */
[----:B------:R-:W-:Y:S01]  /*00c0*/  IMAD.MOV.U32 R17, RZ, RZ, RZ ;  /* 0x000000ffff117224 */ /* 0x000fe200078e00ff */
[----:B------:R-:W2:Y:S01]  /*00d0*/  LDCU.64 UR4, c[0x0][0x3a8] ;  /* 0x00007500ff0477ac */ /* 0x000ea20008000a00 */
[----:B------:R-:W3:Y:S01]  /*00e0*/  LDCU.64 UR6, c[0x0][0x358] ;  /* 0x00006b00ff0677ac */ /* 0x000ee20008000a00 */
[----:B-1----:R-:W-:-:S04]  /*00f0*/  UISETP.NE.U32.AND UP0, UPT, UR10, URZ, UPT ;  /* 0x000000ff0a00728c */ /* 0x002fc8000bf05070 */
[----:B------:R-:W-:Y:S01]  /*0100*/  UISETP.NE.AND.EX UP0, UPT, UR11, URZ, UPT, UP0 ;  /* 0x000000ff0b00728c */ /* 0x000fe2000bf05300 */
[----:B0-----:R-:W-:-:S04]  /*0110*/  IMAD.WIDE.U32 R6, R11, UR8, R2 ;  /* 0x000000080b067c25 */ /* 0x001fc8000f8e0002 */
[----:B------:R-:W-:Y:S01]  /*0120*/  IMAD R5, R11, UR9, R7 ;  /* 0x000000090b057c24 */ /* 0x000fe2000f8e0207 */
[----:B--2---:R-:W-:-:S04]  /*0130*/  LEA R4, P0, R6, UR4, 0x2 ;  /* 0x0000000406047c11 */ /* 0x004fc8000f8010ff */
[----:B------:R-:W-:Y:S01]  /*0140*/  LEA.HI.X R5, R6, UR5, R5, 0x2, P0 ;  /* 0x0000000506057c11 */ /* 0x000fe200080f1405 */
[----:B---3--:R-:W-:Y:S08]  /*0150*/  BRA.U !UP0, `(.L_x_12) ;  /* 0x0000000108787547 */ /* 0x008ff0000b800000 */
[----:B------:R-:W0:Y:S01]  /*0160*/  LDC.64 R6, c[0x0][0x380] ;  /* 0x0000e000ff067b82 */ /* 0x000e220000000a00 */
[----:B------:R-:W-:Y:S01]  /*0170*/  HFMA2 R17, -RZ, RZ, 0, 0 ;  /* 0x00000000ff117431 */ /* 0x000fe200000001ff */
[----:B------:R-:W1:Y:S01]  /*0180*/  LDCU.64 UR10, c[0x0][0x388] ;  /* 0x00007100ff0a77ac */ /* 0x000e620008000a00 */
[----:B------:R-:W2:Y:S05]  /*0190*/  LDCU.64 UR8, c[0x0][0x390] ;  /* 0x00007200ff0877ac */ /* 0x000eaa0008000a00 */
[----:B------:R-:W3:Y:S01]  /*01a0*/  LDC.64 R8, c[0x0][0x3a0] ;  /* 0x0000e800ff087b82 */ /* 0x000ee20000000a00 */
[----:B------:R-:W-:Y:S01]  /*01b0*/  UMOV UR4, URZ ;  /* 0x000000ff00047c82 */ /* 0x000fe20008000000 */
[----:B------:R-:W-:-:S05]  /*01c0*/  UMOV UR5, URZ ;  /* 0x000000ff00057c82 */ /* 0x000fca0008000000 */
.L_x_13:
[----:B0-----:R-:W-:-:S04]  /*01d0*/  IMAD.WIDE.U32 R12, R11, R6, UR4 ;  /* 0x000000040b0c7e25 */ /* 0x001fc8000f8e0006 */
[----:B------:R-:W-:Y:S01]  /*01e0*/  IMAD R0, R11, R7, R13 ;  /* 0x000000070b007224 */ /* 0x000fe200078e020d */
[----:B---3--:R-:W-:-:S04]  /*01f0*/  LEA R14, P0, R12, R8, 0x2 ;  /* 0x000000080c0e7211 */ /* 0x008fc800078010ff */
[----:B------:R-:W-:-:S06]  /*0200*/  LEA.HI.X R15, R12, R9, R0, 0x2, P0 ;  /* 0x000000090c0f7211 */ /* 0x000fcc00000f1400 */
[----:B------:R-:W3:Y:S02]  /*0210*/  LDG.E R15, desc[UR6][R14.64] ;  /* 0x000000060e0f7981 */ /* 0x000ee4000c1e1900 */
[----:B---3--:R-:W-:-:S13]  /*0220*/  ISETP.NE.AND P0, PT, R15, -0x1, PT ;  /* 0xffffffff0f00780c */ /* 0x008fda0003f05270 */
[----:B------:R-:W-:Y:S05]  /*0230*/  @!P0 BRA `(.L_x_12) ;  /* 0x0000000000408947 */ /* 0x000fea0003800000 */
[----:B------:R-:W-:Y:S01]  /*0240*/  HFMA2 R13, -RZ, RZ, 0, 0 ;  /* 0x00000000ff0d7431 */ /* 0x000fe200000001ff */
[----:B------:R-:W-:Y:S01]  /*0250*/  SHF.R.S32.HI R0, RZ, 0x1f, R15 ;  /* 0x0000001fff007819 */ /* 0x000fe2000001140f */
[----:B------:R-:W-:-:S04]  /*0260*/  IMAD.MOV.U32 R12, RZ, RZ, R2 ;  /* 0x000000ffff0c7224 */ /* 0x000fc800078e0002 */
        /* <DEDUP_REMOVED lines=11> */
[----:B--2---:R-:W-:-:S12]  /*0320*/  FADD R17, R17, R14 ;  /* 0x0000000e11117221 */ /* 0x004fd80000000000 */
[----:B------:R-:W-:Y:S05]  /*0330*/  @P0 BRA `(.L_x_13) ;  /* 0xfffffffc00a40947 */ /* 0x000fea000383ffff */
.L_x_12:
[----:B------:R-:W-:Y:S01]  /*0340*/  STG.E desc[UR6][R4.64], R17 ;  /* 0x0000001104007986 */ /* 0x000fe2000c101906 */
[----:B-12---:R-:W-:Y:S05]  /*0350*/  EXIT ;  /* 0x000000000000794d */ /* 0x006fea0003800000 */
.L_x_14:
        /* <DEDUP_REMOVED lines=10> */
.L_x_20:


//--------------------- .nv.shared.reserved.0     --------------------------
	.section	.nv.shared.reserved.0,"aw",@nobits
	.weak		__nv_reservedSMEM_offset_0_alias
	.size		__nv_reservedSMEM_offset_0_alias, 0, 64
	.other		__nv_reservedSMEM_offset_0_alias,@"STO_CUDA_RESERVED_SHARED STV_DEFAULT"
__nv_reservedSMEM_offset_0_alias:
	.zero		0
	.zero		64


//--------------------- .nv.constant0._Z30sparseAffineDualBackwardKernelmmPfS_PKiS1_PKf --------------------------
	.section	.nv.constant0._Z30sparseAffineDualBackwardKernelmmPfS_PKiS1_PKf,"a",@progbits
	.sectionflags	@""
	.align	4
.nv.constant0._Z30sparseAffineDualBackwardKernelmmPfS_PKiS1_PKf:
	.zero		952


//--------------------- .nv.constant0._Z29sparseAffineDualForwardKernelmmPKfS0_PKiS2_Pf --------------------------
	.section	.nv.constant0._Z29sparseAffineDualForwardKernelmmPKfS0_PKiS2_Pf,"a",@progbits
	.sectionflags	@""
	.align	4
.nv.constant0._Z29sparseAffineDualForwardKernelmmPKfS0_PKiS2_Pf:
	.zero		952


//--------------------- .nv.constant0._Z26sparseAffineBackwardKernelILb1EEvmmPfS0_PKiPKf --------------------------
	.section	.nv.constant0._Z26sparseAffineBackwardKernelILb1EEvmmPfS0_PKiPKf,"a",@progbits
	.sectionflags	@""
	.align	4
.nv.constant0._Z26sparseAffineBackwardKernelILb1EEvmmPfS0_PKiPKf:
	.zero		944


//--------------------- .nv.constant0._Z26sparseAffineBackwardKernelILb0EEvmmPfS0_PKiPKf --------------------------
	.section	.nv.constant0._Z26sparseAffineBackwardKernelILb0EEvmmPfS0_PKiPKf,"a",@progbits
	.sectionflags	@""
	.align	4
.nv.constant0._Z26sparseAffineBackwardKernelILb0EEvmmPfS0_PKiPKf:
	.zero		944


//--------------------- .nv.constant0._Z25sparseAffineForwardKernelILb1EEvmmPKfS1_PKiPf --------------------------
	.section	.nv.constant0._Z25sparseAffineForwardKernelILb1EEvmmPKfS1_PKiPf,"a",@progbits
	.sectionflags	@""
	.align	4
.nv.constant0._Z25sparseAffineForwardKernelILb1EEvmmPKfS1_PKiPf:
	.zero		944


//--------------------- .nv.constant0._Z25sparseAffineForwardKernelILb0EEvmmPKfS1_PKiPf --------------------------
	.section	.nv.constant0._Z25sparseAffineForwardKernelILb0EEvmmPKfS1_PKiPf,"a",@progbits
	.sectionflags	@""
	.align	4
.nv.constant0._Z25sparseAffineForwardKernelILb0EEvmmPKfS1_PKiPf:
	.zero		944


//--------------------- SYMBOLS --------------------------

	.type		.nv.reservedSmem.offset0,@object
	.size		.nv.reservedSmem.offset0,0x4
